//
// Generated by NVIDIA NVVM Compiler
//
// Compiler Build ID: CL-36424714
// Cuda compilation tools, release 13.0, V13.0.88
// Based on NVVM 20.0.0
//

.version 9.0
.target sm_100
.address_size 64

	// .globl	_Z19gemm_2D_blocktilingiiifPfS_fS_
// _ZZ19gemm_2D_blocktilingiiifPfS_fS_E5mem_A has been demoted
// _ZZ19gemm_2D_blocktilingiiifPfS_fS_E5mem_B has been demoted

.visible .entry _Z19gemm_2D_blocktilingiiifPfS_fS_(
	.param .u32 _Z19gemm_2D_blocktilingiiifPfS_fS__param_0,
	.param .u32 _Z19gemm_2D_blocktilingiiifPfS_fS__param_1,
	.param .u32 _Z19gemm_2D_blocktilingiiifPfS_fS__param_2,
	.param .f32 _Z19gemm_2D_blocktilingiiifPfS_fS__param_3,
	.param .u64 .ptr .align 1 _Z19gemm_2D_blocktilingiiifPfS_fS__param_4,
	.param .u64 .ptr .align 1 _Z19gemm_2D_blocktilingiiifPfS_fS__param_5,
	.param .f32 _Z19gemm_2D_blocktilingiiifPfS_fS__param_6,
	.param .u64 .ptr .align 1 _Z19gemm_2D_blocktilingiiifPfS_fS__param_7
)
{
	.reg .pred 	%p<4>;
	.reg .b32 	%r<118>;
	.reg .b32 	%f<679>;
	.reg .b64 	%rd<254>;
	// demoted variable
	.shared .align 4 .b8 _ZZ19gemm_2D_blocktilingiiifPfS_fS_E5mem_A[2048];
	// demoted variable
	.shared .align 4 .b8 _ZZ19gemm_2D_blocktilingiiifPfS_fS_E5mem_B[2048];
	ld.param.u32 	%r9, [_Z19gemm_2D_blocktilingiiifPfS_fS__param_2];
	ld.param.u64 	%rd8, [_Z19gemm_2D_blocktilingiiifPfS_fS__param_4];
	ld.param.u64 	%rd9, [_Z19gemm_2D_blocktilingiiifPfS_fS__param_5];
	cvta.to.global.u64 	%rd10, %rd8;
	cvta.to.global.u64 	%rd11, %rd9;
	mov.u32 	%r10, %ctaid.x;
	mov.u32 	%r11, %ctaid.y;
	mul.lo.s32 	%r12, %r10, %r9;
	shl.b32 	%r13, %r12, 6;
	mul.wide.s32 	%rd12, %r13, 4;
	add.s64 	%rd252, %rd10, %rd12;
	shl.b32 	%r14, %r11, 6;
	mul.wide.u32 	%rd13, %r14, 4;
	add.s64 	%rd253, %rd11, %rd13;
	setp.lt.s32 	%p1, %r9, 1;
	mov.f32 	%f615, 0f00000000;
	mov.f32 	%f616, %f615;
	mov.f32 	%f617, %f615;
	mov.f32 	%f618, %f615;
	mov.f32 	%f619, %f615;
	mov.f32 	%f620, %f615;
	mov.f32 	%f621, %f615;
	mov.f32 	%f622, %f615;
	mov.f32 	%f623, %f615;
	mov.f32 	%f624, %f615;
	mov.f32 	%f625, %f615;
	mov.f32 	%f626, %f615;
	mov.f32 	%f627, %f615;
	mov.f32 	%f628, %f615;
	mov.f32 	%f629, %f615;
	mov.f32 	%f630, %f615;
	mov.f32 	%f631, %f615;
	mov.f32 	%f632, %f615;
	mov.f32 	%f633, %f615;
	mov.f32 	%f634, %f615;
	mov.f32 	%f635, %f615;
	mov.f32 	%f636, %f615;
	mov.f32 	%f637, %f615;
	mov.f32 	%f638, %f615;
	mov.f32 	%f639, %f615;
	mov.f32 	%f640, %f615;
	mov.f32 	%f641, %f615;
	mov.f32 	%f642, %f615;
	mov.f32 	%f643, %f615;
	mov.f32 	%f644, %f615;
	mov.f32 	%f645, %f615;
	mov.f32 	%f646, %f615;
	mov.f32 	%f647, %f615;
	mov.f32 	%f648, %f615;
	mov.f32 	%f649, %f615;
	mov.f32 	%f650, %f615;
	mov.f32 	%f651, %f615;
	mov.f32 	%f652, %f615;
	mov.f32 	%f653, %f615;
	mov.f32 	%f654, %f615;
	mov.f32 	%f655, %f615;
	mov.f32 	%f656, %f615;
	mov.f32 	%f657, %f615;
	mov.f32 	%f658, %f615;
	mov.f32 	%f659, %f615;
	mov.f32 	%f660, %f615;
	mov.f32 	%f661, %f615;
	mov.f32 	%f662, %f615;
	mov.f32 	%f663, %f615;
	mov.f32 	%f664, %f615;
	mov.f32 	%f665, %f615;
	mov.f32 	%f666, %f615;
	mov.f32 	%f667, %f615;
	mov.f32 	%f668, %f615;
	mov.f32 	%f669, %f615;
	mov.f32 	%f670, %f615;
	mov.f32 	%f671, %f615;
	mov.f32 	%f672, %f615;
	mov.f32 	%f673, %f615;
	mov.f32 	%f674, %f615;
	mov.f32 	%f675, %f615;
	mov.f32 	%f676, %f615;
	mov.f32 	%f677, %f615;
	mov.f32 	%f678, %f615;
	@%p1 bra 	$L__BB0_5;
	mov.b32 	%r115, 0;
	mov.f32 	%f615, 0f00000000;
	mov.u32 	%r17, %tid.x;
	shr.u32 	%r18, %r17, 3;
	shl.b32 	%r19, %r18, 8;
	mov.u32 	%r20, _ZZ19gemm_2D_blocktilingiiifPfS_fS_E5mem_A;
	add.s32 	%r21, %r19, %r20;
	add.s32 	%r2, %r21, 128;
$L__BB0_2:
	ld.param.u32 	%r113, [_Z19gemm_2D_blocktilingiiifPfS_fS__param_2];
	ld.param.u32 	%r110, [_Z19gemm_2D_blocktilingiiifPfS_fS__param_1];
	shr.u32 	%r22, %r17, 6;
	and.b32  	%r23, %r17, 63;
	mad.lo.s32 	%r24, %r22, %r110, %r23;
	shl.b32 	%r25, %r113, 3;
	shl.b32 	%r26, %r113, 5;
	and.b32  	%r27, %r17, 7;
	mad.lo.s32 	%r28, %r18, %r113, %r27;
	add.s32 	%r29, %r28, %r26;
	shl.b32 	%r30, %r113, 4;
	add.s32 	%r31, %r29, %r30;
	add.s32 	%r32, %r31, %r25;
	add.s32 	%r33, %r29, %r25;
	add.s32 	%r34, %r28, %r30;
	add.s32 	%r35, %r34, %r25;
	add.s32 	%r36, %r28, %r25;
	mul.wide.u32 	%rd14, %r28, 4;
	add.s64 	%rd15, %rd252, %rd14;
	ld.global.f32 	%f261, [%rd15];
	shl.b32 	%r37, %r17, 2;
	add.s32 	%r38, %r20, %r37;
	st.shared.f32 	[%r38], %f261;
	mul.wide.u32 	%rd16, %r36, 4;
	add.s64 	%rd17, %rd252, %rd16;
	ld.global.f32 	%f262, [%rd17];
	st.shared.f32 	[%r38+256], %f262;
	mul.wide.u32 	%rd18, %r34, 4;
	add.s64 	%rd19, %rd252, %rd18;
	ld.global.f32 	%f263, [%rd19];
	st.shared.f32 	[%r38+512], %f263;
	mul.wide.u32 	%rd20, %r35, 4;
	add.s64 	%rd21, %rd252, %rd20;
	ld.global.f32 	%f264, [%rd21];
	st.shared.f32 	[%r38+768], %f264;
	mul.wide.u32 	%rd22, %r29, 4;
	add.s64 	%rd23, %rd252, %rd22;
	ld.global.f32 	%f265, [%rd23];
	st.shared.f32 	[%r38+1024], %f265;
	mul.wide.u32 	%rd24, %r33, 4;
	add.s64 	%rd25, %rd252, %rd24;
	ld.global.f32 	%f266, [%rd25];
	st.shared.f32 	[%r38+1280], %f266;
	mul.wide.u32 	%rd26, %r31, 4;
	add.s64 	%rd27, %rd252, %rd26;
	ld.global.f32 	%f267, [%rd27];
	st.shared.f32 	[%r38+1536], %f267;
	mul.wide.u32 	%rd28, %r32, 4;
	add.s64 	%rd29, %rd252, %rd28;
	ld.global.f32 	%f268, [%rd29];
	st.shared.f32 	[%r38+1792], %f268;
	mul.wide.s32 	%rd30, %r24, 4;
	add.s64 	%rd31, %rd253, %rd30;
	ld.global.f32 	%f269, [%rd31];
	mov.u32 	%r39, _ZZ19gemm_2D_blocktilingiiifPfS_fS_E5mem_B;
	add.s32 	%r40, %r39, %r37;
	st.shared.f32 	[%r40], %f269;
	mul.wide.s32 	%rd32, %r110, 4;
	add.s64 	%rd33, %rd31, %rd32;
	ld.global.f32 	%f270, [%rd33];
	st.shared.f32 	[%r40+256], %f270;
	add.s64 	%rd34, %rd33, %rd32;
	ld.global.f32 	%f271, [%rd34];
	st.shared.f32 	[%r40+512], %f271;
	add.s64 	%rd35, %rd34, %rd32;
	ld.global.f32 	%f272, [%rd35];
	st.shared.f32 	[%r40+768], %f272;
	add.s64 	%rd36, %rd35, %rd32;
	ld.global.f32 	%f273, [%rd36];
	st.shared.f32 	[%r40+1024], %f273;
	add.s64 	%rd37, %rd36, %rd32;
	ld.global.f32 	%f274, [%rd37];
	st.shared.f32 	[%r40+1280], %f274;
	add.s64 	%rd38, %rd37, %rd32;
	ld.global.f32 	%f275, [%rd38];
	st.shared.f32 	[%r40+1536], %f275;
	add.s64 	%rd39, %rd38, %rd32;
	ld.global.f32 	%f276, [%rd39];
	st.shared.f32 	[%r40+1792], %f276;
	bar.sync 	0;
	mov.b32 	%r117, 16;
	mov.u32 	%r116, %r2;
$L__BB0_3:
	ld.shared.f32 	%f277, [%r116+-128];
	ld.shared.f32 	%f278, [%r116+-96];
	ld.shared.f32 	%f279, [%r116+-64];
	ld.shared.f32 	%f280, [%r116+-32];
	ld.shared.f32 	%f281, [%r116];
	ld.shared.f32 	%f282, [%r116+32];
	ld.shared.f32 	%f283, [%r116+64];
	ld.shared.f32 	%f284, [%r116+96];
	mov.u32 	%r41, %tid.x;
	shl.b32 	%r42, %r41, 5;
	and.b32  	%r43, %r42, 224;
	mov.u32 	%r44, _ZZ19gemm_2D_blocktilingiiifPfS_fS_E5mem_B;
	add.s32 	%r45, %r44, %r43;
	add.s32 	%r46, %r45, %r117;
	ld.shared.f32 	%f285, [%r46+-16];
	ld.shared.f32 	%f286, [%r46+-12];
	ld.shared.f32 	%f287, [%r46+-8];
	ld.shared.f32 	%f288, [%r46+-4];
	ld.shared.f32 	%f289, [%r46];
	ld.shared.f32 	%f290, [%r46+4];
	ld.shared.f32 	%f291, [%r46+8];
	ld.shared.f32 	%f292, [%r46+12];
	fma.rn.f32 	%f678, %f277, %f285, %f678;
	fma.rn.f32 	%f677, %f277, %f286, %f677;
	fma.rn.f32 	%f676, %f277, %f287, %f676;
	fma.rn.f32 	%f675, %f277, %f288, %f675;
	fma.rn.f32 	%f674, %f277, %f289, %f674;
	fma.rn.f32 	%f673, %f277, %f290, %f673;
	fma.rn.f32 	%f672, %f277, %f291, %f672;
	fma.rn.f32 	%f671, %f277, %f292, %f671;
	fma.rn.f32 	%f670, %f278, %f285, %f670;
	fma.rn.f32 	%f669, %f278, %f286, %f669;
	fma.rn.f32 	%f668, %f278, %f287, %f668;
	fma.rn.f32 	%f667, %f278, %f288, %f667;
	fma.rn.f32 	%f666, %f278, %f289, %f666;
	fma.rn.f32 	%f665, %f278, %f290, %f665;
	fma.rn.f32 	%f664, %f278, %f291, %f664;
	fma.rn.f32 	%f663, %f278, %f292, %f663;
	fma.rn.f32 	%f662, %f279, %f285, %f662;
	fma.rn.f32 	%f661, %f279, %f286, %f661;
	fma.rn.f32 	%f660, %f279, %f287, %f660;
	fma.rn.f32 	%f659, %f279, %f288, %f659;
	fma.rn.f32 	%f658, %f279, %f289, %f658;
	fma.rn.f32 	%f657, %f279, %f290, %f657;
	fma.rn.f32 	%f656, %f279, %f291, %f656;
	fma.rn.f32 	%f655, %f279, %f292, %f655;
	fma.rn.f32 	%f654, %f280, %f285, %f654;
	fma.rn.f32 	%f653, %f280, %f286, %f653;
	fma.rn.f32 	%f652, %f280, %f287, %f652;
	fma.rn.f32 	%f651, %f280, %f288, %f651;
	fma.rn.f32 	%f650, %f280, %f289, %f650;
	fma.rn.f32 	%f649, %f280, %f290, %f649;
	fma.rn.f32 	%f648, %f280, %f291, %f648;
	fma.rn.f32 	%f647, %f280, %f292, %f647;
	fma.rn.f32 	%f646, %f281, %f285, %f646;
	fma.rn.f32 	%f645, %f281, %f286, %f645;
	fma.rn.f32 	%f644, %f281, %f287, %f644;
	fma.rn.f32 	%f643, %f281, %f288, %f643;
	fma.rn.f32 	%f642, %f281, %f289, %f642;
	fma.rn.f32 	%f641, %f281, %f290, %f641;
	fma.rn.f32 	%f640, %f281, %f291, %f640;
	fma.rn.f32 	%f639, %f281, %f292, %f639;
	fma.rn.f32 	%f638, %f282, %f285, %f638;
	fma.rn.f32 	%f637, %f282, %f286, %f637;
	fma.rn.f32 	%f636, %f282, %f287, %f636;
	fma.rn.f32 	%f635, %f282, %f288, %f635;
	fma.rn.f32 	%f634, %f282, %f289, %f634;
	fma.rn.f32 	%f633, %f282, %f290, %f633;
	fma.rn.f32 	%f632, %f282, %f291, %f632;
	fma.rn.f32 	%f631, %f282, %f292, %f631;
	fma.rn.f32 	%f630, %f283, %f285, %f630;
	fma.rn.f32 	%f629, %f283, %f286, %f629;
	fma.rn.f32 	%f628, %f283, %f287, %f628;
	fma.rn.f32 	%f627, %f283, %f288, %f627;
	fma.rn.f32 	%f626, %f283, %f289, %f626;
	fma.rn.f32 	%f625, %f283, %f290, %f625;
	fma.rn.f32 	%f624, %f283, %f291, %f624;
	fma.rn.f32 	%f623, %f283, %f292, %f623;
	fma.rn.f32 	%f622, %f284, %f285, %f622;
	fma.rn.f32 	%f621, %f284, %f286, %f621;
	fma.rn.f32 	%f620, %f284, %f287, %f620;
	fma.rn.f32 	%f619, %f284, %f288, %f619;
	fma.rn.f32 	%f618, %f284, %f289, %f618;
	fma.rn.f32 	%f617, %f284, %f290, %f617;
	fma.rn.f32 	%f616, %f284, %f291, %f616;
	fma.rn.f32 	%f615, %f284, %f292, %f615;
	add.s32 	%r117, %r117, 256;
	add.s32 	%r116, %r116, 4;
	setp.ne.s32 	%p2, %r117, 2064;
	@%p2 bra 	$L__BB0_3;
	ld.param.u32 	%r114, [_Z19gemm_2D_blocktilingiiifPfS_fS__param_2];
	ld.param.u32 	%r111, [_Z19gemm_2D_blocktilingiiifPfS_fS__param_1];
	shl.b32 	%r47, %r111, 3;
	bar.sync 	0;
	add.s64 	%rd252, %rd252, 32;
	mul.wide.s32 	%rd40, %r47, 4;
	add.s64 	%rd253, %rd253, %rd40;
	add.s32 	%r115, %r115, 8;
	setp.lt.s32 	%p3, %r115, %r114;
	@%p3 bra 	$L__BB0_2;
$L__BB0_5:
	ld.param.u64 	%rd251, [_Z19gemm_2D_blocktilingiiifPfS_fS__param_7];
	ld.param.f32 	%f486, [_Z19gemm_2D_blocktilingiiifPfS_fS__param_6];
	ld.param.f32 	%f485, [_Z19gemm_2D_blocktilingiiifPfS_fS__param_3];
	ld.param.u32 	%r112, [_Z19gemm_2D_blocktilingiiifPfS_fS__param_1];
	mov.u32 	%r48, %ctaid.x;
	mul.lo.s32 	%r49, %r48, %r112;
	shl.b32 	%r50, %r49, 6;
	mov.u32 	%r51, %ctaid.y;
	shl.b32 	%r52, %r51, 6;
	add.s32 	%r53, %r50, %r52;
	cvt.s64.s32 	%rd41, %r53;
	mov.u32 	%r54, %tid.x;
	shl.b32 	%r55, %r54, 3;
	and.b32  	%r56, %r55, 56;
	and.b32  	%r57, %r54, 1016;
	mad.lo.s32 	%r58, %r57, %r112, %r56;
	cvt.s64.s32 	%rd42, %r58;
	add.s64 	%rd43, %rd42, %rd41;
	cvta.to.global.u64 	%rd44, %rd251;
	shl.b64 	%rd45, %rd43, 2;
	add.s64 	%rd46, %rd44, %rd45;
	ld.global.f32 	%f293, [%rd46];
	mul.f32 	%f294, %f486, %f293;
	fma.rn.f32 	%f295, %f485, %f678, %f294;
	st.global.f32 	[%rd46], %f295;
	ld.global.f32 	%f296, [%rd46+4];
	mul.f32 	%f297, %f486, %f296;
	fma.rn.f32 	%f298, %f485, %f677, %f297;
	st.global.f32 	[%rd46+4], %f298;
	ld.global.f32 	%f299, [%rd46+8];
	mul.f32 	%f300, %f486, %f299;
	fma.rn.f32 	%f301, %f485, %f676, %f300;
	st.global.f32 	[%rd46+8], %f301;
	ld.global.f32 	%f302, [%rd46+12];
	mul.f32 	%f303, %f486, %f302;
	fma.rn.f32 	%f304, %f485, %f675, %f303;
	st.global.f32 	[%rd46+12], %f304;
	ld.global.f32 	%f305, [%rd46+16];
	mul.f32 	%f306, %f486, %f305;
	fma.rn.f32 	%f307, %f485, %f674, %f306;
	st.global.f32 	[%rd46+16], %f307;
	ld.global.f32 	%f308, [%rd46+20];
	mul.f32 	%f309, %f486, %f308;
	fma.rn.f32 	%f310, %f485, %f673, %f309;
	st.global.f32 	[%rd46+20], %f310;
	ld.global.f32 	%f311, [%rd46+24];
	mul.f32 	%f312, %f486, %f311;
	fma.rn.f32 	%f313, %f485, %f672, %f312;
	st.global.f32 	[%rd46+24], %f313;
	ld.global.f32 	%f314, [%rd46+28];
	mul.f32 	%f315, %f486, %f314;
	fma.rn.f32 	%f316, %f485, %f671, %f315;
	st.global.f32 	[%rd46+28], %f316;
	add.s32 	%r59, %r58, %r112;
	cvt.s64.s32 	%rd47, %r59;
	add.s64 	%rd48, %rd47, %rd41;
	shl.b64 	%rd49, %rd48, 2;
	add.s64 	%rd50, %rd44, %rd49;
	ld.global.f32 	%f317, [%rd50];
	mul.f32 	%f318, %f486, %f317;
	fma.rn.f32 	%f319, %f485, %f670, %f318;
	st.global.f32 	[%rd50], %f319;
	add.s32 	%r60, %r59, 1;
	cvt.s64.s32 	%rd51, %r60;
	add.s64 	%rd52, %rd51, %rd41;
	shl.b64 	%rd53, %rd52, 2;
	add.s64 	%rd54, %rd44, %rd53;
	ld.global.f32 	%f320, [%rd54];
	mul.f32 	%f321, %f486, %f320;
	fma.rn.f32 	%f322, %f485, %f669, %f321;
	st.global.f32 	[%rd54], %f322;
	add.s32 	%r61, %r59, 2;
	cvt.s64.s32 	%rd55, %r61;
	add.s64 	%rd56, %rd55, %rd41;
	shl.b64 	%rd57, %rd56, 2;
	add.s64 	%rd58, %rd44, %rd57;
	ld.global.f32 	%f323, [%rd58];
	mul.f32 	%f324, %f486, %f323;
	fma.rn.f32 	%f325, %f485, %f668, %f324;
	st.global.f32 	[%rd58], %f325;
	add.s32 	%r62, %r59, 3;
	cvt.s64.s32 	%rd59, %r62;
	add.s64 	%rd60, %rd59, %rd41;
	shl.b64 	%rd61, %rd60, 2;
	add.s64 	%rd62, %rd44, %rd61;
	ld.global.f32 	%f326, [%rd62];
	mul.f32 	%f327, %f486, %f326;
	fma.rn.f32 	%f328, %f485, %f667, %f327;
	st.global.f32 	[%rd62], %f328;
	add.s32 	%r63, %r59, 4;
	cvt.s64.s32 	%rd63, %r63;
	add.s64 	%rd64, %rd63, %rd41;
	shl.b64 	%rd65, %rd64, 2;
	add.s64 	%rd66, %rd44, %rd65;
	ld.global.f32 	%f329, [%rd66];
	mul.f32 	%f330, %f486, %f329;
	fma.rn.f32 	%f331, %f485, %f666, %f330;
	st.global.f32 	[%rd66], %f331;
	add.s32 	%r64, %r59, 5;
	cvt.s64.s32 	%rd67, %r64;
	add.s64 	%rd68, %rd67, %rd41;
	shl.b64 	%rd69, %rd68, 2;
	add.s64 	%rd70, %rd44, %rd69;
	ld.global.f32 	%f332, [%rd70];
	mul.f32 	%f333, %f486, %f332;
	fma.rn.f32 	%f334, %f485, %f665, %f333;
	st.global.f32 	[%rd70], %f334;
	add.s32 	%r65, %r59, 6;
	cvt.s64.s32 	%rd71, %r65;
	add.s64 	%rd72, %rd71, %rd41;
	shl.b64 	%rd73, %rd72, 2;
	add.s64 	%rd74, %rd44, %rd73;
	ld.global.f32 	%f335, [%rd74];
	mul.f32 	%f336, %f486, %f335;
	fma.rn.f32 	%f337, %f485, %f664, %f336;
	st.global.f32 	[%rd74], %f337;
	add.s32 	%r66, %r59, 7;
	cvt.s64.s32 	%rd75, %r66;
	add.s64 	%rd76, %rd75, %rd41;
	shl.b64 	%rd77, %rd76, 2;
	add.s64 	%rd78, %rd44, %rd77;
	ld.global.f32 	%f338, [%rd78];
	mul.f32 	%f339, %f486, %f338;
	fma.rn.f32 	%f340, %f485, %f663, %f339;
	st.global.f32 	[%rd78], %f340;
	add.s32 	%r67, %r59, %r112;
	cvt.s64.s32 	%rd79, %r67;
	add.s64 	%rd80, %rd79, %rd41;
	shl.b64 	%rd81, %rd80, 2;
	add.s64 	%rd82, %rd44, %rd81;
	ld.global.f32 	%f341, [%rd82];
	mul.f32 	%f342, %f486, %f341;
	fma.rn.f32 	%f343, %f485, %f662, %f342;
	st.global.f32 	[%rd82], %f343;
	ld.global.f32 	%f344, [%rd82+4];
	mul.f32 	%f345, %f486, %f344;
	fma.rn.f32 	%f346, %f485, %f661, %f345;
	st.global.f32 	[%rd82+4], %f346;
	add.s32 	%r68, %r61, %r112;
	cvt.s64.s32 	%rd83, %r68;
	add.s64 	%rd84, %rd83, %rd41;
	shl.b64 	%rd85, %rd84, 2;
	add.s64 	%rd86, %rd44, %rd85;
	ld.global.f32 	%f347, [%rd86];
	mul.f32 	%f348, %f486, %f347;
	fma.rn.f32 	%f349, %f485, %f660, %f348;
	st.global.f32 	[%rd86], %f349;
	add.s32 	%r69, %r68, 1;
	cvt.s64.s32 	%rd87, %r69;
	add.s64 	%rd88, %rd87, %rd41;
	shl.b64 	%rd89, %rd88, 2;
	add.s64 	%rd90, %rd44, %rd89;
	ld.global.f32 	%f350, [%rd90];
	mul.f32 	%f351, %f486, %f350;
	fma.rn.f32 	%f352, %f485, %f659, %f351;
	st.global.f32 	[%rd90], %f352;
	add.s32 	%r70, %r68, 2;
	cvt.s64.s32 	%rd91, %r70;
	add.s64 	%rd92, %rd91, %rd41;
	shl.b64 	%rd93, %rd92, 2;
	add.s64 	%rd94, %rd44, %rd93;
	ld.global.f32 	%f353, [%rd94];
	mul.f32 	%f354, %f486, %f353;
	fma.rn.f32 	%f355, %f485, %f658, %f354;
	st.global.f32 	[%rd94], %f355;
	add.s32 	%r71, %r68, 3;
	cvt.s64.s32 	%rd95, %r71;
	add.s64 	%rd96, %rd95, %rd41;
	shl.b64 	%rd97, %rd96, 2;
	add.s64 	%rd98, %rd44, %rd97;
	ld.global.f32 	%f356, [%rd98];
	mul.f32 	%f357, %f486, %f356;
	fma.rn.f32 	%f358, %f485, %f657, %f357;
	st.global.f32 	[%rd98], %f358;
	add.s32 	%r72, %r68, 4;
	cvt.s64.s32 	%rd99, %r72;
	add.s64 	%rd100, %rd99, %rd41;
	shl.b64 	%rd101, %rd100, 2;
	add.s64 	%rd102, %rd44, %rd101;
	ld.global.f32 	%f359, [%rd102];
	mul.f32 	%f360, %f486, %f359;
	fma.rn.f32 	%f361, %f485, %f656, %f360;
	st.global.f32 	[%rd102], %f361;
	add.s32 	%r73, %r68, 5;
	cvt.s64.s32 	%rd103, %r73;
	add.s64 	%rd104, %rd103, %rd41;
	shl.b64 	%rd105, %rd104, 2;
	add.s64 	%rd106, %rd44, %rd105;
	ld.global.f32 	%f362, [%rd106];
	mul.f32 	%f363, %f486, %f362;
	fma.rn.f32 	%f364, %f485, %f655, %f363;
	st.global.f32 	[%rd106], %f364;
	add.s32 	%r74, %r67, %r112;
	cvt.s64.s32 	%rd107, %r74;
	add.s64 	%rd108, %rd107, %rd41;
	shl.b64 	%rd109, %rd108, 2;
	add.s64 	%rd110, %rd44, %rd109;
	ld.global.f32 	%f365, [%rd110];
	mul.f32 	%f366, %f486, %f365;
	fma.rn.f32 	%f367, %f485, %f654, %f366;
	st.global.f32 	[%rd110], %f367;
	add.s32 	%r75, %r74, 1;
	cvt.s64.s32 	%rd111, %r75;
	add.s64 	%rd112, %rd111, %rd41;
	shl.b64 	%rd113, %rd112, 2;
	add.s64 	%rd114, %rd44, %rd113;
	ld.global.f32 	%f368, [%rd114];
	mul.f32 	%f369, %f486, %f368;
	fma.rn.f32 	%f370, %f485, %f653, %f369;
	st.global.f32 	[%rd114], %f370;
	add.s32 	%r76, %r74, 2;
	cvt.s64.s32 	%rd115, %r76;
	add.s64 	%rd116, %rd115, %rd41;
	shl.b64 	%rd117, %rd116, 2;
	add.s64 	%rd118, %rd44, %rd117;
	ld.global.f32 	%f371, [%rd118];
	mul.f32 	%f372, %f486, %f371;
	fma.rn.f32 	%f373, %f485, %f652, %f372;
	st.global.f32 	[%rd118], %f373;
	add.s32 	%r77, %r74, 3;
	cvt.s64.s32 	%rd119, %r77;
	add.s64 	%rd120, %rd119, %rd41;
	shl.b64 	%rd121, %rd120, 2;
	add.s64 	%rd122, %rd44, %rd121;
	ld.global.f32 	%f374, [%rd122];
	mul.f32 	%f375, %f486, %f374;
	fma.rn.f32 	%f376, %f485, %f651, %f375;
	st.global.f32 	[%rd122], %f376;
	add.s32 	%r78, %r74, 4;
	cvt.s64.s32 	%rd123, %r78;
	add.s64 	%rd124, %rd123, %rd41;
	shl.b64 	%rd125, %rd124, 2;
	add.s64 	%rd126, %rd44, %rd125;
	ld.global.f32 	%f377, [%rd126];
	mul.f32 	%f378, %f486, %f377;
	fma.rn.f32 	%f379, %f485, %f650, %f378;
	st.global.f32 	[%rd126], %f379;
	add.s32 	%r79, %r74, 5;
	cvt.s64.s32 	%rd127, %r79;
	add.s64 	%rd128, %rd127, %rd41;
	shl.b64 	%rd129, %rd128, 2;
	add.s64 	%rd130, %rd44, %rd129;
	ld.global.f32 	%f380, [%rd130];
	mul.f32 	%f381, %f486, %f380;
	fma.rn.f32 	%f382, %f485, %f649, %f381;
	st.global.f32 	[%rd130], %f382;
	add.s32 	%r80, %r74, 6;
	cvt.s64.s32 	%rd131, %r80;
	add.s64 	%rd132, %rd131, %rd41;
	shl.b64 	%rd133, %rd132, 2;
	add.s64 	%rd134, %rd44, %rd133;
	ld.global.f32 	%f383, [%rd134];
	mul.f32 	%f384, %f486, %f383;
	fma.rn.f32 	%f385, %f485, %f648, %f384;
	st.global.f32 	[%rd134], %f385;
	add.s32 	%r81, %r74, 7;
	cvt.s64.s32 	%rd135, %r81;
	add.s64 	%rd136, %rd135, %rd41;
	shl.b64 	%rd137, %rd136, 2;
	add.s64 	%rd138, %rd44, %rd137;
	ld.global.f32 	%f386, [%rd138];
	mul.f32 	%f387, %f486, %f386;
	fma.rn.f32 	%f388, %f485, %f647, %f387;
	st.global.f32 	[%rd138], %f388;
	add.s32 	%r82, %r74, %r112;
	cvt.s64.s32 	%rd139, %r82;
	add.s64 	%rd140, %rd139, %rd41;
	shl.b64 	%rd141, %rd140, 2;
	add.s64 	%rd142, %rd44, %rd141;
	ld.global.f32 	%f389, [%rd142];
	mul.f32 	%f390, %f486, %f389;
	fma.rn.f32 	%f391, %f485, %f646, %f390;
	st.global.f32 	[%rd142], %f391;
	ld.global.f32 	%f392, [%rd142+4];
	mul.f32 	%f393, %f486, %f392;
	fma.rn.f32 	%f394, %f485, %f645, %f393;
	st.global.f32 	[%rd142+4], %f394;
	ld.global.f32 	%f395, [%rd142+8];
	mul.f32 	%f396, %f486, %f395;
	fma.rn.f32 	%f397, %f485, %f644, %f396;
	st.global.f32 	[%rd142+8], %f397;
	ld.global.f32 	%f398, [%rd142+12];
	mul.f32 	%f399, %f486, %f398;
	fma.rn.f32 	%f400, %f485, %f643, %f399;
	st.global.f32 	[%rd142+12], %f400;
	add.s32 	%r83, %r78, %r112;
	cvt.s64.s32 	%rd143, %r83;
	add.s64 	%rd144, %rd143, %rd41;
	shl.b64 	%rd145, %rd144, 2;
	add.s64 	%rd146, %rd44, %rd145;
	ld.global.f32 	%f401, [%rd146];
	mul.f32 	%f402, %f486, %f401;
	fma.rn.f32 	%f403, %f485, %f642, %f402;
	st.global.f32 	[%rd146], %f403;
	add.s32 	%r84, %r83, 1;
	cvt.s64.s32 	%rd147, %r84;
	add.s64 	%rd148, %rd147, %rd41;
	shl.b64 	%rd149, %rd148, 2;
	add.s64 	%rd150, %rd44, %rd149;
	ld.global.f32 	%f404, [%rd150];
	mul.f32 	%f405, %f486, %f404;
	fma.rn.f32 	%f406, %f485, %f641, %f405;
	st.global.f32 	[%rd150], %f406;
	add.s32 	%r85, %r83, 2;
	cvt.s64.s32 	%rd151, %r85;
	add.s64 	%rd152, %rd151, %rd41;
	shl.b64 	%rd153, %rd152, 2;
	add.s64 	%rd154, %rd44, %rd153;
	ld.global.f32 	%f407, [%rd154];
	mul.f32 	%f408, %f486, %f407;
	fma.rn.f32 	%f409, %f485, %f640, %f408;
	st.global.f32 	[%rd154], %f409;
	add.s32 	%r86, %r83, 3;
	cvt.s64.s32 	%rd155, %r86;
	add.s64 	%rd156, %rd155, %rd41;
	shl.b64 	%rd157, %rd156, 2;
	add.s64 	%rd158, %rd44, %rd157;
	ld.global.f32 	%f410, [%rd158];
	mul.f32 	%f411, %f486, %f410;
	fma.rn.f32 	%f412, %f485, %f639, %f411;
	st.global.f32 	[%rd158], %f412;
	add.s32 	%r87, %r82, %r112;
	cvt.s64.s32 	%rd159, %r87;
	add.s64 	%rd160, %rd159, %rd41;
	shl.b64 	%rd161, %rd160, 2;
	add.s64 	%rd162, %rd44, %rd161;
	ld.global.f32 	%f413, [%rd162];
	mul.f32 	%f414, %f486, %f413;
	fma.rn.f32 	%f415, %f485, %f638, %f414;
	st.global.f32 	[%rd162], %f415;
	add.s32 	%r88, %r87, 1;
	cvt.s64.s32 	%rd163, %r88;
	add.s64 	%rd164, %rd163, %rd41;
	shl.b64 	%rd165, %rd164, 2;
	add.s64 	%rd166, %rd44, %rd165;
	ld.global.f32 	%f416, [%rd166];
	mul.f32 	%f417, %f486, %f416;
	fma.rn.f32 	%f418, %f485, %f637, %f417;
	st.global.f32 	[%rd166], %f418;
	add.s32 	%r89, %r87, 2;
	cvt.s64.s32 	%rd167, %r89;
	add.s64 	%rd168, %rd167, %rd41;
	shl.b64 	%rd169, %rd168, 2;
	add.s64 	%rd170, %rd44, %rd169;
	ld.global.f32 	%f419, [%rd170];
	mul.f32 	%f420, %f486, %f419;
	fma.rn.f32 	%f421, %f485, %f636, %f420;
	st.global.f32 	[%rd170], %f421;
	add.s32 	%r90, %r87, 3;
	cvt.s64.s32 	%rd171, %r90;
	add.s64 	%rd172, %rd171, %rd41;
	shl.b64 	%rd173, %rd172, 2;
	add.s64 	%rd174, %rd44, %rd173;
	ld.global.f32 	%f422, [%rd174];
	mul.f32 	%f423, %f486, %f422;
	fma.rn.f32 	%f424, %f485, %f635, %f423;
	st.global.f32 	[%rd174], %f424;
	add.s32 	%r91, %r87, 4;
	cvt.s64.s32 	%rd175, %r91;
	add.s64 	%rd176, %rd175, %rd41;
	shl.b64 	%rd177, %rd176, 2;
	add.s64 	%rd178, %rd44, %rd177;
	ld.global.f32 	%f425, [%rd178];
	mul.f32 	%f426, %f486, %f425;
	fma.rn.f32 	%f427, %f485, %f634, %f426;
	st.global.f32 	[%rd178], %f427;
	add.s32 	%r92, %r87, 5;
	cvt.s64.s32 	%rd179, %r92;
	add.s64 	%rd180, %rd179, %rd41;
	shl.b64 	%rd181, %rd180, 2;
	add.s64 	%rd182, %rd44, %rd181;
	ld.global.f32 	%f428, [%rd182];
	mul.f32 	%f429, %f486, %f428;
	fma.rn.f32 	%f430, %f485, %f633, %f429;
	st.global.f32 	[%rd182], %f430;
	add.s32 	%r93, %r87, 6;
	cvt.s64.s32 	%rd183, %r93;
	add.s64 	%rd184, %rd183, %rd41;
	shl.b64 	%rd185, %rd184, 2;
	add.s64 	%rd186, %rd44, %rd185;
	ld.global.f32 	%f431, [%rd186];
	mul.f32 	%f432, %f486, %f431;
	fma.rn.f32 	%f433, %f485, %f632, %f432;
	st.global.f32 	[%rd186], %f433;
	add.s32 	%r94, %r87, 7;
	cvt.s64.s32 	%rd187, %r94;
	add.s64 	%rd188, %rd187, %rd41;
	shl.b64 	%rd189, %rd188, 2;
	add.s64 	%rd190, %rd44, %rd189;
	ld.global.f32 	%f434, [%rd190];
	mul.f32 	%f435, %f486, %f434;
	fma.rn.f32 	%f436, %f485, %f631, %f435;
	st.global.f32 	[%rd190], %f436;
	add.s32 	%r95, %r87, %r112;
	cvt.s64.s32 	%rd191, %r95;
	add.s64 	%rd192, %rd191, %rd41;
	shl.b64 	%rd193, %rd192, 2;
	add.s64 	%rd194, %rd44, %rd193;
	ld.global.f32 	%f437, [%rd194];
	mul.f32 	%f438, %f486, %f437;
	fma.rn.f32 	%f439, %f485, %f630, %f438;
	st.global.f32 	[%rd194], %f439;
	ld.global.f32 	%f440, [%rd194+4];
	mul.f32 	%f441, %f486, %f440;
	fma.rn.f32 	%f442, %f485, %f629, %f441;
	st.global.f32 	[%rd194+4], %f442;
	add.s32 	%r96, %r89, %r112;
	cvt.s64.s32 	%rd195, %r96;
	add.s64 	%rd196, %rd195, %rd41;
	shl.b64 	%rd197, %rd196, 2;
	add.s64 	%rd198, %rd44, %rd197;
	ld.global.f32 	%f443, [%rd198];
	mul.f32 	%f444, %f486, %f443;
	fma.rn.f32 	%f445, %f485, %f628, %f444;
	st.global.f32 	[%rd198], %f445;
	add.s32 	%r97, %r96, 1;
	cvt.s64.s32 	%rd199, %r97;
	add.s64 	%rd200, %rd199, %rd41;
	shl.b64 	%rd201, %rd200, 2;
	add.s64 	%rd202, %rd44, %rd201;
	ld.global.f32 	%f446, [%rd202];
	mul.f32 	%f447, %f486, %f446;
	fma.rn.f32 	%f448, %f485, %f627, %f447;
	st.global.f32 	[%rd202], %f448;
	add.s32 	%r98, %r96, 2;
	cvt.s64.s32 	%rd203, %r98;
	add.s64 	%rd204, %rd203, %rd41;
	shl.b64 	%rd205, %rd204, 2;
	add.s64 	%rd206, %rd44, %rd205;
	ld.global.f32 	%f449, [%rd206];
	mul.f32 	%f450, %f486, %f449;
	fma.rn.f32 	%f451, %f485, %f626, %f450;
	st.global.f32 	[%rd206], %f451;
	add.s32 	%r99, %r96, 3;
	cvt.s64.s32 	%rd207, %r99;
	add.s64 	%rd208, %rd207, %rd41;
	shl.b64 	%rd209, %rd208, 2;
	add.s64 	%rd210, %rd44, %rd209;
	ld.global.f32 	%f452, [%rd210];
	mul.f32 	%f453, %f486, %f452;
	fma.rn.f32 	%f454, %f485, %f625, %f453;
	st.global.f32 	[%rd210], %f454;
	add.s32 	%r100, %r96, 4;
	cvt.s64.s32 	%rd211, %r100;
	add.s64 	%rd212, %rd211, %rd41;
	shl.b64 	%rd213, %rd212, 2;
	add.s64 	%rd214, %rd44, %rd213;
	ld.global.f32 	%f455, [%rd214];
	mul.f32 	%f456, %f486, %f455;
	fma.rn.f32 	%f457, %f485, %f624, %f456;
	st.global.f32 	[%rd214], %f457;
	add.s32 	%r101, %r96, 5;
	cvt.s64.s32 	%rd215, %r101;
	add.s64 	%rd216, %rd215, %rd41;
	shl.b64 	%rd217, %rd216, 2;
	add.s64 	%rd218, %rd44, %rd217;
	ld.global.f32 	%f458, [%rd218];
	mul.f32 	%f459, %f486, %f458;
	fma.rn.f32 	%f460, %f485, %f623, %f459;
	st.global.f32 	[%rd218], %f460;
	add.s32 	%r102, %r95, %r112;
	cvt.s64.s32 	%rd219, %r102;
	add.s64 	%rd220, %rd219, %rd41;
	shl.b64 	%rd221, %rd220, 2;
	add.s64 	%rd222, %rd44, %rd221;
	ld.global.f32 	%f461, [%rd222];
	mul.f32 	%f462, %f486, %f461;
	fma.rn.f32 	%f463, %f485, %f622, %f462;
	st.global.f32 	[%rd222], %f463;
	add.s32 	%r103, %r102, 1;
	cvt.s64.s32 	%rd223, %r103;
	add.s64 	%rd224, %rd223, %rd41;
	shl.b64 	%rd225, %rd224, 2;
	add.s64 	%rd226, %rd44, %rd225;
	ld.global.f32 	%f464, [%rd226];
	mul.f32 	%f465, %f486, %f464;
	fma.rn.f32 	%f466, %f485, %f621, %f465;
	st.global.f32 	[%rd226], %f466;
	add.s32 	%r104, %r102, 2;
	cvt.s64.s32 	%rd227, %r104;
	add.s64 	%rd228, %rd227, %rd41;
	shl.b64 	%rd229, %rd228, 2;
	add.s64 	%rd230, %rd44, %rd229;
	ld.global.f32 	%f467, [%rd230];
	mul.f32 	%f468, %f486, %f467;
	fma.rn.f32 	%f469, %f485, %f620, %f468;
	st.global.f32 	[%rd230], %f469;
	add.s32 	%r105, %r102, 3;
	cvt.s64.s32 	%rd231, %r105;
	add.s64 	%rd232, %rd231, %rd41;
	shl.b64 	%rd233, %rd232, 2;
	add.s64 	%rd234, %rd44, %rd233;
	ld.global.f32 	%f470, [%rd234];
	mul.f32 	%f471, %f486, %f470;
	fma.rn.f32 	%f472, %f485, %f619, %f471;
	st.global.f32 	[%rd234], %f472;
	add.s32 	%r106, %r102, 4;
	cvt.s64.s32 	%rd235, %r106;
	add.s64 	%rd236, %rd235, %rd41;
	shl.b64 	%rd237, %rd236, 2;
	add.s64 	%rd238, %rd44, %rd237;
	ld.global.f32 	%f473, [%rd238];
	mul.f32 	%f474, %f486, %f473;
	fma.rn.f32 	%f475, %f485, %f618, %f474;
	st.global.f32 	[%rd238], %f475;
	add.s32 	%r107, %r102, 5;
	cvt.s64.s32 	%rd239, %r107;
	add.s64 	%rd240, %rd239, %rd41;
	shl.b64 	%rd241, %rd240, 2;
	add.s64 	%rd242, %rd44, %rd241;
	ld.global.f32 	%f476, [%rd242];
	mul.f32 	%f477, %f486, %f476;
	fma.rn.f32 	%f478, %f485, %f617, %f477;
	st.global.f32 	[%rd242], %f478;
	add.s32 	%r108, %r102, 6;
	cvt.s64.s32 	%rd243, %r108;
	add.s64 	%rd244, %rd243, %rd41;
	shl.b64 	%rd245, %rd244, 2;
	add.s64 	%rd246, %rd44, %rd245;
	ld.global.f32 	%f479, [%rd246];
	mul.f32 	%f480, %f486, %f479;
	fma.rn.f32 	%f481, %f485, %f616, %f480;
	st.global.f32 	[%rd246], %f481;
	add.s32 	%r109, %r102, 7;
	cvt.s64.s32 	%rd247, %r109;
	add.s64 	%rd248, %rd247, %rd41;
	shl.b64 	%rd249, %rd248, 2;
	add.s64 	%rd250, %rd44, %rd249;
	ld.global.f32 	%f482, [%rd250];
	mul.f32 	%f483, %f486, %f482;
	fma.rn.f32 	%f484, %f485, %f615, %f483;
	st.global.f32 	[%rd250], %f484;
	ret;

}


// ===== COMPILED SASS (sm_100) =====

	.target	sm_100

	.elftype	@"ET_EXEC"


//--------------------- .note.nv.tkinfo           --------------------------
	.section	.note.nv.tkinfo,"",@"SHT_NOTE"
	.sectionflags	@"SHF_NOTE_NV_TKINFO"
	.tkinfo
        /*0018*/ 	.word	0x00000002
        /*0030*/ 	.string	""
        /*0030*/ 	.string	"ptxas"
        /*0030*/ 	.string	"Cuda compilation tools, release 13.0, V13.0.88"
        /*0030*/ 	.string	"Build cuda_13.0.r13.0/compiler.36424714_0"
        /*0030*/ 	.string	"-arch sm_100 -m 64 "



//--------------------- .note.nv.cuinfo           --------------------------
	.section	.note.nv.cuinfo,"",@"SHT_NOTE"
	.sectionflags	@"SHF_NOTE_NV_CUINFO"
        /*0018*/ 	.short	0x0002
        /*001a*/ 	.short	0x0064
        /*001c*/ 	.short	0x0082
	.zero		2


//--------------------- .nv.info                  --------------------------
	.section	.nv.info,"",@"SHT_CUDA_INFO"
	.align	4


	//----- nvinfo : EIATTR_REGCOUNT
	.align		4
        /*0000*/ 	.byte	0x04, 0x2f
        /*0002*/ 	.short	(.L_1 - .L_0)
	.align		4
.L_0:
        /*0004*/ 	.word	index@(_Z19gemm_2D_blocktilingiiifPfS_fS_)
        /*0008*/ 	.word	0x00000060


	//----- nvinfo : EIATTR_FRAME_SIZE
	.align		4
.L_1:
        /*000c*/ 	.byte	0x04, 0x11
        /*000e*/ 	.short	(.L_3 - .L_2)
	.align		4
.L_2:
        /*0010*/ 	.word	index@(_Z19gemm_2D_blocktilingiiifPfS_fS_)
        /*0014*/ 	.word	0x00000000


	//----- nvinfo : EIATTR_MIN_STACK_SIZE
	.align		4
.L_3:
        /*0018*/ 	.byte	0x04, 0x12
        /*001a*/ 	.short	(.L_5 - .L_4)
	.align		4
.L_4:
        /*001c*/ 	.word	index@(_Z19gemm_2D_blocktilingiiifPfS_fS_)
        /*0020*/ 	.word	0x00000000
.L_5:


//--------------------- .nv.compat                --------------------------
	.section	.nv.compat,"",@"SHT_CUDA_COMPAT_INFO"
	.align	4
        /*0000*/ 	.byte	0x02, 0x09, 0x00, 0x00, 0x02, 0x02, 0x01, 0x00, 0x02, 0x05, 0x05, 0x00, 0x03, 0x07, 0x01, 0x01
        /*0010*/ 	.byte	0x02, 0x03, 0x00, 0x00, 0x02, 0x06, 0x01, 0x00, 0x04, 0x0b, 0x08, 0x00, 0x09, 0x00, 0x00, 0x00
        /*0020*/ 	.byte	0x00, 0x00, 0x00, 0x00


//--------------------- .nv.info._Z19gemm_2D_blocktilingiiifPfS_fS_ --------------------------
	.section	.nv.info._Z19gemm_2D_blocktilingiiifPfS_fS_,"",@"SHT_CUDA_INFO"
	.sectionflags	@""
	.align	4


	//----- nvinfo : EIATTR_CUDA_API_VERSION
	.align		4
        /*0000*/ 	.byte	0x04, 0x37
        /*0002*/ 	.short	(.L_7 - .L_6)
.L_6:
        /*0004*/ 	.word	0x00000082


	//----- nvinfo : EIATTR_KPARAM_INFO
	.align		4
.L_7:
        /*0008*/ 	.byte	0x04, 0x17
        /*000a*/ 	.short	(.L_9 - .L_8)
.L_8:
        /*000c*/ 	.word	0x00000000
        /*0010*/ 	.short	0x0007
        /*0012*/ 	.short	0x0028
        /*0014*/ 	.byte	0x00, 0xf5, 0x21, 0x00


	//----- nvinfo : EIATTR_KPARAM_INFO
	.align		4
.L_9:
        /*0018*/ 	.byte	0x04, 0x17
        /*001a*/ 	.short	(.L_11 - .L_10)
.L_10:
        /*001c*/ 	.word	0x00000000
        /*0020*/ 	.short	0x0006
        /*0022*/ 	.short	0x0020
        /*0024*/ 	.byte	0x00, 0xf0, 0x11, 0x00


	//----- nvinfo : EIATTR_KPARAM_INFO
	.align		4
.L_11:
        /*0028*/ 	.byte	0x04, 0x17
        /*002a*/ 	.short	(.L_13 - .L_12)
.L_12:
        /*002c*/ 	.word	0x00000000
        /*0030*/ 	.short	0x0005
        /*0032*/ 	.short	0x0018
        /*0034*/ 	.byte	0x00, 0xf5, 0x21, 0x00


	//----- nvinfo : EIATTR_KPARAM_INFO
	.align		4
.L_13:
        /*0038*/ 	.byte	0x04, 0x17
        /*003a*/ 	.short	(.L_15 - .L_14)
.L_14:
        /*003c*/ 	.word	0x00000000
        /*0040*/ 	.short	0x0004
        /*0042*/ 	.short	0x0010
        /*0044*/ 	.byte	0x00, 0xf5, 0x21, 0x00


	//----- nvinfo : EIATTR_KPARAM_INFO
	.align		4
.L_15:
        /*0048*/ 	.byte	0x04, 0x17
        /*004a*/ 	.short	(.L_17 - .L_16)
.L_16:
        /*004c*/ 	.word	0x00000000
        /*0050*/ 	.short	0x0003
        /*0052*/ 	.short	0x000c
        /*0054*/ 	.byte	0x00, 0xf0, 0x11, 0x00


	//----- nvinfo : EIATTR_KPARAM_INFO
	.align		4
.L_17:
        /*0058*/ 	.byte	0x04, 0x17
        /*005a*/ 	.short	(.L_19 - .L_18)
.L_18:
        /*005c*/ 	.word	0x00000000
        /*0060*/ 	.short	0x0002
        /*0062*/ 	.short	0x0008
        /*0064*/ 	.byte	0x00, 0xf0, 0x11, 0x00


	//----- nvinfo : EIATTR_KPARAM_INFO
	.align		4
.L_19:
        /*0068*/ 	.byte	0x04, 0x17
        /*006a*/ 	.short	(.L_21 - .L_20)
.L_20:
        /*006c*/ 	.word	0x00000000
        /*0070*/ 	.short	0x0001
        /*0072*/ 	.short	0x0004
        /*0074*/ 	.byte	0x00, 0xf0, 0x11, 0x00


	//----- nvinfo : EIATTR_KPARAM_INFO
	.align		4
.L_21:
        /*0078*/ 	.byte	0x04, 0x17
        /*007a*/ 	.short	(.L_23 - .L_22)
.L_22:
        /*007c*/ 	.word	0x00000000
        /*0080*/ 	.short	0x0000
        /*0082*/ 	.short	0x0000
        /*0084*/ 	.byte	0x00, 0xf0, 0x11, 0x00


	//----- nvinfo : EIATTR_SPARSE_MMA_MASK
	.align		4
.L_23:
        /*0088*/ 	.byte	0x03, 0x50
        /*008a*/ 	.short	0x0000


	//----- nvinfo : EIATTR_MAXREG_COUNT
	.align		4
        /*008c*/ 	.byte	0x03, 0x1b
        /*008e*/ 	.short	0x00ff


	//----- nvinfo : EIATTR_NUM_BARRIERS
	.align		4
        /*0090*/ 	.byte	0x02, 0x4c
        /*0092*/ 	.byte	0x01
	.zero		1


	//----- nvinfo : EIATTR_MERCURY_ISA_VERSION
	.align		4
        /*0094*/ 	.byte	0x03, 0x5f
        /*0096*/ 	.short	0x0101


	//----- nvinfo : EIATTR_VRC_CTA_INIT_COUNT
	.align		4
        /*0098*/ 	.byte	0x02, 0x4a
	.zero		1
	.zero		1


	//----- nvinfo : EIATTR_EXIT_INSTR_OFFSETS
	.align		4
        /*009c*/ 	.byte	0x04, 0x1c
        /*009e*/ 	.short	(.L_25 - .L_24)


	//   ....[0]....
.L_24:
        /*00a0*/ 	.word	0x00002f00


	//----- nvinfo : EIATTR_CBANK_PARAM_SIZE
	.align		4
.L_25:
        /*00a4*/ 	.byte	0x03, 0x19
        /*00a6*/ 	.short	0x0030


	//----- nvinfo : EIATTR_PARAM_CBANK
	.align		4
        /*00a8*/ 	.byte	0x04, 0x0a
        /*00aa*/ 	.short	(.L_27 - .L_26)
	.align		4
.L_26:
        /*00ac*/ 	.word	index@(.nv.constant0._Z19gemm_2D_blocktilingiiifPfS_fS_)
        /*00b0*/ 	.short	0x0380
        /*00b2*/ 	.short	0x0030


	//----- nvinfo : EIATTR_SW_WAR
	.align		4
.L_27:
        /*00b4*/ 	.byte	0x04, 0x36
        /*00b6*/ 	.short	(.L_29 - .L_28)
.L_28:
        /*00b8*/ 	.word	0x00000008
.L_29:


//--------------------- .nv.callgraph             --------------------------
	.section	.nv.callgraph,"",@"SHT_CUDA_CALLGRAPH"
	.align	4
	.sectionentsize	8
	.align		4
        /*0000*/ 	.word	0x00000000
	.align		4
        /*0004*/ 	.word	0xffffffff
	.align		4
        /*0008*/ 	.word	0x00000000
	.align		4
        /*000c*/ 	.word	0xfffffffe
	.align		4
        /*0010*/ 	.word	0x00000000
	.align		4
        /*0014*/ 	.word	0xfffffffd
	.align		4
        /*0018*/ 	.word	0x00000000
	.align		4
        /*001c*/ 	.word	0xfffffffc


//--------------------- .text._Z19gemm_2D_blocktilingiiifPfS_fS_ --------------------------
	.section	.text._Z19gemm_2D_blocktilingiiifPfS_fS_,"ax",@progbits
	.align	128
        .global         _Z19gemm_2D_blocktilingiiifPfS_fS_
        .type           _Z19gemm_2D_blocktilingiiifPfS_fS_,@function
        .size           _Z19gemm_2D_blocktilingiiifPfS_fS_,(.L_x_4 - _Z19gemm_2D_blocktilingiiifPfS_fS_)
        .other          _Z19gemm_2D_blocktilingiiifPfS_fS_,@"STO_CUDA_ENTRY STV_DEFAULT"
_Z19gemm_2D_blocktilingiiifPfS_fS_:
.text._Z19gemm_2D_blocktilingiiifPfS_fS_:
[----:B------:R-:W-:Y:S08]  /*0000*/  LDC R1, c[0x0][0x37c] ;  /* 0x0000df00ff017b82 */ /* 0x000ff00000000800 */
[----:B------:R-:W0:Y:S01]  /*0010*/  S2UR UR8, SR_CTAID.X ;  /* 0x00000000000879c3 */ /* 0x000e220000002500 */
[----:B------:R-:W1:Y:S01]  /*0020*/  LDCU UR12, c[0x0][0x388] ;  /* 0x00007100ff0c77ac */ /* 0x000e620008000800 */
[----:B------:R-:W-:-:S02]  /*0030*/  CS2R R2, SRZ ;  /* 0x0000000000027805 */ /* 0x000fc4000001ff00 */
[----:B------:R-:W-:Y:S02]  /*0040*/  CS2R R4, SRZ ;  /* 0x0000000000047805 */ /* 0x000fe4000001ff00 */
[----:B------:R-:W-:Y:S01]  /*0050*/  CS2R R6, SRZ ;  /* 0x0000000000067805 */ /* 0x000fe2000001ff00 */
[----:B------:R-:W2:Y:S01]  /*0060*/  LDCU.128 UR4, c[0x0][0x390] ;  /* 0x00007200ff0477ac */ /* 0x000ea20008000c00 */
[----:B------:R-:W-:Y:S02]  /*0070*/  CS2R R8, SRZ ;  /* 0x0000000000087805 */ /* 0x000fe4000001ff00 */
[----:B------:R-:W-:Y:S01]  /*0080*/  CS2R R10, SRZ ;  /* 0x00000000000a7805 */ /* 0x000fe2000001ff00 */
[----:B------:R-:W3:Y:S01]  /*0090*/  S2UR UR9, SR_CTAID.Y ;  /* 0x00000000000979c3 */ /* 0x000ee20000002600 */
[----:B------:R-:W-:Y:S02]  /*00a0*/  CS2R R12, SRZ ;  /* 0x00000000000c7805 */ /* 0x000fe4000001ff00 */
[----:B------:R-:W-:-:S02]  /*00b0*/  CS2R R14, SRZ ;  /* 0x00000000000e7805 */ /* 0x000fc4000001ff00 */
[----:B------:R-:W-:Y:S02]  /*00c0*/  CS2R R16, SRZ ;  /* 0x0000000000107805 */ /* 0x000fe4000001ff00 */
[----:B------:R-:W-:Y:S02]  /*00d0*/  CS2R R18, SRZ ;  /* 0x0000000000127805 */ /* 0x000fe4000001ff00 */
[----:B------:R-:W-:Y:S02]  /*00e0*/  CS2R R20, SRZ ;  /* 0x0000000000147805 */ /* 0x000fe4000001ff00 */
[----:B------:R-:W-:Y:S02]  /*00f0*/  CS2R R22, SRZ ;  /* 0x0000000000167805 */ /* 0x000fe4000001ff00 */
[----:B------:R-:W-:Y:S02]  /*0100*/  CS2R R32, SRZ ;  /* 0x0000000000207805 */ /* 0x000fe4000001ff00 */
[----:B------:R-:W-:-:S02]  /*0110*/  CS2R R34, SRZ ;  /* 0x0000000000227805 */ /* 0x000fc4000001ff00 */
[----:B------:R-:W-:Y:S02]  /*0120*/  CS2R R36, SRZ ;  /* 0x0000000000247805 */ /* 0x000fe4000001ff00 */
[----:B------:R-:W-:Y:S01]  /*0130*/  CS2R R38, SRZ ;  /* 0x0000000000267805 */ /* 0x000fe2000001ff00 */
[----:B-1----:R-:W-:Y:S01]  /*0140*/  UISETP.GE.AND UP0, UPT, UR12, 0x1, UPT ;  /* 0x000000010c00788c */ /* 0x002fe2000bf06270 */
[----:B------:R-:W-:Y:S02]  /*0150*/  CS2R R40, SRZ ;  /* 0x0000000000287805 */ /* 0x000fe4000001ff00 */
[----:B------:R-:W-:Y:S02]  /*0160*/  CS2R R42, SRZ ;  /* 0x00000000002a7805 */ /* 0x000fe4000001ff00 */
[----:B------:R-:W-:Y:S02]  /*0170*/  CS2R R44, SRZ ;  /* 0x00000000002c7805 */ /* 0x000fe4000001ff00 */
[----:B------:R-:W-:Y:S01]  /*0180*/  CS2R R46, SRZ ;  /* 0x00000000002e7805 */ /* 0x000fe2000001ff00 */
[----:B0-----:R-:W-:Y:S01]  /*0190*/  UIMAD UR8, UR8, UR12, URZ ;  /* 0x0000000c080872a4 */ /* 0x001fe2000f8e02ff */
[----:B------:R-:W-:-:S02]  /*01a0*/  CS2R R48, SRZ ;  /* 0x0000000000307805 */ /* 0x000fc4000001ff00 */
[----:B------:R-:W-:Y:S02]  /*01b0*/  CS2R R54, SRZ ;  /* 0x0000000000367805 */ /* 0x000fe4000001ff00 */
[----:B------:R-:W-:Y:S01]  /*01c0*/  CS2R R58, SRZ ;  /* 0x00000000003a7805 */ /* 0x000fe2000001ff00 */
[----:B------:R-:W-:Y:S01]  /*01d0*/  USHF.L.U32 UR8, UR8, 0x6, URZ ;  /* 0x0000000608087899 */ /* 0x000fe200080006ff */
[----:B------:R-:W-:Y:S02]  /*01e0*/  CS2R R60, SRZ ;  /* 0x00000000003c7805 */ /* 0x000fe4000001ff00 */
[----:B------:R-:W-:Y:S02]  /*01f0*/  CS2R R62, SRZ ;  /* 0x00000000003e7805 */ /* 0x000fe4000001ff00 */
[----:B------:R-:W-:Y:S01]  /*0200*/  CS2R R64, SRZ ;  /* 0x0000000000407805 */ /* 0x000fe2000001ff00 */
[----:B---3--:R-:W-:Y:S01]  /*0210*/  USHF.L.U32 UR9, UR9, 0x6, URZ ;  /* 0x0000000609097899 */ /* 0x008fe200080006ff */
[----:B------:R-:W-:-:S02]  /*0220*/  CS2R R66, SRZ ;  /* 0x0000000000427805 */ /* 0x000fc4000001ff00 */
[----:B------:R-:W-:Y:S02]  /*0230*/  CS2R R68, SRZ ;  /* 0x0000000000447805 */ /* 0x000fe4000001ff00 */
[----:B------:R-:W-:Y:S02]  /*0240*/  CS2R R70, SRZ ;  /* 0x0000000000467805 */ /* 0x000fe4000001ff00 */
[----:B------:R-:W-:Y:S02]  /*0250*/  CS2R R72, SRZ ;  /* 0x0000000000487805 */ /* 0x000fe4000001ff00 */
[----:B------:R-:W-:Y:S02]  /*0260*/  CS2R R74, SRZ ;  /* 0x00000000004a7805 */ /* 0x000fe4000001ff00 */
[----:B------:R-:W-:Y:S02]  /*0270*/  CS2R R76, SRZ ;  /* 0x00000000004c7805 */ /* 0x000fe4000001ff00 */
[----:B------:R-:W-:Y:S01]  /*0280*/  CS2R R78, SRZ ;  /* 0x00000000004e7805 */ /* 0x000fe2000001ff00 */
[----:B------:R-:W0:Y:S01]  /*0290*/  LDCU.64 UR10, c[0x0][0x358] ;  /* 0x00006b00ff0a77ac */ /* 0x000e220008000a00 */
[----:B--2---:R-:W-:-:S02]  /*02a0*/  UIMAD.WIDE.U32 UR6, UR9, 0x4, UR6 ;  /* 0x00000004090678a5 */ /* 0x004fc4000f8e0006 */
[----:B------:R-:W-:Y:S01]  /*02b0*/  UIMAD.WIDE UR4, UR8, 0x4, UR4 ;  /* 0x00000004080478a5 */ /* 0x000fe2000f8e0204 */
[----:B------:R-:W-:Y:S11]  /*02c0*/  BRA.U !UP0, `(.L_x_0) ;  /* 0x0000000908c87547 */ /* 0x000ff6000b800000 */
[----:B------:R-:W1:Y:S01]  /*02d0*/  S2R R0, SR_TID.X ;  /* 0x0000000000007919 */ /* 0x000e620000002100 */
[----:B------:R-:W2:Y:S01]  /*02e0*/  S2UR UR9, SR_CgaCtaId ;  /* 0x00000000000979c3 */ /* 0x000ea20000008800 */
[----:B------:R-:W-:Y:S01]  /*02f0*/  UMOV UR8, 0x400 ;  /* 0x0000040000087882 */ /* 0x000fe20000000000 */
[----:B------:R-:W-:Y:S01]  /*0300*/  MOV R25, UR5 ;  /* 0x0000000500197c02 */ /* 0x000fe20008000f00 */
[----:B------:R-:W-:Y:S01]  /*0310*/  IMAD.U32 R26, RZ, RZ, UR4 ;  /* 0x00000004ff1a7e24 */ /* 0x000fe2000f8e00ff */
[----:B------:R-:W-:Y:S01]  /*0320*/  MOV R50, UR6 ;  /* 0x0000000600327c02 */ /* 0x000fe20008000f00 */
[----:B------:R-:W-:Y:S02]  /*0330*/  IMAD.U32 R27, RZ, RZ, UR5 ;  /* 0x00000005ff1b7e24 */ /* 0x000fe4000f8e00ff */
[----:B------:R-:W-:Y:S02]  /*0340*/  IMAD.MOV.U32 R52, RZ, RZ, R26 ;  /* 0x000000ffff347224 */ /* 0x000fe400078e001a */
[----:B------:R-:W-:-:S02]  /*0350*/  IMAD.MOV.U32 R53, RZ, RZ, R25 ;  /* 0x000000ffff357224 */ /* 0x000fc400078e0019 */
[----:B------:R-:W-:Y:S02]  /*0360*/  IMAD.MOV.U32 R2, RZ, RZ, RZ ;  /* 0x000000ffff027224 */ /* 0x000fe400078e00ff */
[----:B------:R-:W-:Y:S02]  /*0370*/  IMAD.U32 R51, RZ, RZ, UR7 ;  /* 0x00000007ff337e24 */ /* 0x000fe4000f8e00ff */
[----:B------:R-:W-:Y:S01]  /*0380*/  IMAD.U32 R24, RZ, RZ, UR4 ;  /* 0x00000004ff187e24 */ /* 0x000fe2000f8e00ff */
[----:B------:R-:W-:Y:S01]  /*0390*/  UMOV UR4, URZ ;  /* 0x000000ff00047c82 */ /* 0x000fe20008000000 */
[----:B--2---:R-:W-:Y:S01]  /*03a0*/  ULEA UR8, UR9, UR8, 0x18 ;  /* 0x0000000809087291 */ /* 0x004fe2000f8ec0ff */
[----:B-1----:R-:W-:-:S05]  /*03b0*/  SHF.R.U32.HI R80, RZ, 0x3, R0 ;  /* 0x00000003ff507819 */ /* 0x002fca0000011600 */
[----:B------:R-:W-:-:S05]  /*03c0*/  LEA R81, R80, UR8, 0x8 ;  /* 0x0000000850517c11 */ /* 0x000fca000f8e40ff */
[----:B------:R-:W-:-:S07]  /*03d0*/  VIADD R81, R81, 0x80 ;  /* 0x0000008051517836 */ /* 0x000fce0000000000 */
.L_x_2:
[----:B------:R-:W1:Y:S01]  /*03e0*/  LDC R83, c[0x0][0x388] ;  /* 0x0000e200ff537b82 */ /* 0x000e620000000800 */
[----:B------:R-:W-:-:S07]  /*03f0*/  LOP3.LUT R56, R0, 0x7, RZ, 0xc0, !PT ;  /* 0x0000000700387812 */ /* 0x000fce00078ec0ff */
[----:B------:R-:W2:Y:S01]  /*0400*/  LDC R85, c[0x0][0x384] ;  /* 0x0000e100ff557b82 */ /* 0x000ea20000000800 */
[----:B-1----:R-:W-:-:S04]  /*0410*/  IMAD R56, R80, R83, R56 ;  /* 0x0000005350387224 */ /* 0x002fc800078e0238 */
[----:B------:R-:W-:-:S05]  /*0420*/  IMAD R28, R83, 0x10, R56 ;  /* 0x00000010531c7824 */ /* 0x000fca00078e0238 */
[----:B------:R-:W-:Y:S01]  /*0430*/  LEA R25, R83, R28, 0x3 ;  /* 0x0000001c53197211 */ /* 0x000fe200078e18ff */
[----:B------:R-:W-:-:S04]  /*0440*/  IMAD.WIDE.U32 R28, R28, 0x4, R52 ;  /* 0x000000041c1c7825 */ /* 0x000fc800078e0034 */
[----:B------:R-:W-:Y:S01]  /*0450*/  IMAD.WIDE.U32 R24, R25, 0x4, R52 ;  /* 0x0000000419187825 */ /* 0x000fe200078e0034 */
[----:B0-----:R-:W3:Y:S04]  /*0460*/  LDG.E R86, desc[UR10][R28.64] ;  /* 0x0000000a1c567981 */ /* 0x001ee8000c1e1900 */
[----:B------:R0:W4:Y:S01]  /*0470*/  LDG.E R82, desc[UR10][R24.64] ;  /* 0x0000000a18527981 */ /* 0x000122000c1e1900 */
[----:B------:R-:W-:Y:S01]  /*0480*/  SHF.R.U32.HI R26, RZ, 0x6, R0 ;  /* 0x00000006ff1a7819 */ /* 0x000fe20000011600 */
[----:B------:R-:W-:Y:S01]  /*0490*/  IMAD R31, R83, 0x8, R56 ;  /* 0x00000008531f7824 */ /* 0x000fe200078e0238 */
[C---:B------:R-:W-:Y:S02]  /*04a0*/  LOP3.LUT R27, R0.reuse, 0x3f, RZ, 0xc0, !PT ;  /* 0x0000003f001b7812 */ /* 0x040fe400078ec0ff */
[----:B------:R-:W-:-:S03]  /*04b0*/  LEA R87, R0, UR8, 0x2 ;  /* 0x0000000800577c11 */ /* 0x000fc6000f8e10ff */
[----:B--2---:R-:W-:Y:S02]  /*04c0*/  IMAD R91, R26, R85, R27 ;  /* 0x000000551a5b7224 */ /* 0x004fe400078e021b */
[----:B0-----:R-:W-:-:S04]  /*04d0*/  IMAD.WIDE.U32 R24, R31, 0x4, R52 ;  /* 0x000000041f187825 */ /* 0x001fc800078e0034 */
[----:B------:R-:W-:-:S04]  /*04e0*/  IMAD.WIDE R90, R91, 0x4, R50 ;  /* 0x000000045b5a7825 */ /* 0x000fc800078e0232 */
[----:B------:R-:W-:-:S04]  /*04f0*/  IMAD.WIDE.U32 R26, R56, 0x4, R52 ;  /* 0x00000004381a7825 */ /* 0x000fc800078e0034 */
[----:B------:R-:W-:Y:S01]  /*0500*/  IMAD.WIDE R30, R85, 0x4, R90 ;  /* 0x00000004551e7825 */ /* 0x000fe200078e025a */
[----:B------:R0:W2:Y:S03]  /*0510*/  LDG.E R84, desc[UR10][R26.64] ;  /* 0x0000000a1a547981 */ /* 0x0000a6000c1e1900 */
[----:B------:R-:W-:Y:S01]  /*0520*/  IMAD R56, R83, 0x20, R56 ;  /* 0x0000002053387824 */ /* 0x000fe200078e0238 */
[----:B------:R-:W5:Y:S01]  /*0530*/  LDG.E R89, desc[UR10][R30.64] ;  /* 0x0000000a1e597981 */ /* 0x000f62000c1e1900 */
[----:B------:R-:W-:-:S03]  /*0540*/  IMAD.WIDE R28, R85, 0x4, R30 ;  /* 0x00000004551c7825 */ /* 0x000fc600078e021e */
[----:B------:R-:W5:Y:S01]  /*0550*/  LDG.E R90, desc[UR10][R90.64] ;  /* 0x0000000a5a5a7981 */ /* 0x000f62000c1e1900 */
[----:B------:R-:W-:-:S03]  /*0560*/  IMAD.WIDE.U32 R92, R56, 0x4, R52 ;  /* 0x00000004385c7825 */ /* 0x000fc600078e0034 */
[----:B------:R1:W5:Y:S01]  /*0570*/  LDG.E R88, desc[UR10][R28.64] ;  /* 0x0000000a1c587981 */ /* 0x000362000c1e1900 */
[----:B0-----:R-:W-:-:S03]  /*0580*/  IMAD.WIDE R26, R85, 0x4, R28 ;  /* 0x00000004551a7825 */ /* 0x001fc600078e021c */
[----:B------:R-:W5:Y:S01]  /*0590*/  LDG.E R92, desc[UR10][R92.64] ;  /* 0x0000000a5c5c7981 */ /* 0x000f62000c1e1900 */
[C---:B------:R-:W-:Y:S01]  /*05a0*/  IMAD R57, R83.reuse, 0x8, R56 ;  /* 0x0000000853397824 */ /* 0x040fe200078e0238 */
[----:B-1----:R-:W-:-:S03]  /*05b0*/  LEA R28, R83, R56, 0x4 ;  /* 0x00000038531c7211 */ /* 0x002fc600078e20ff */
[----:B------:R-:W-:-:S04]  /*05c0*/  IMAD.WIDE.U32 R56, R57, 0x4, R52 ;  /* 0x0000000439387825 */ /* 0x000fc800078e0034 */
[----:B------:R-:W-:Y:S01]  /*05d0*/  IMAD R29, R83, 0x8, R28 ;  /* 0x00000008531d7824 */ /* 0x000fe200078e021c */
[----:B------:R-:W5:Y:S04]  /*05e0*/  LDG.E R91, desc[UR10][R56.64] ;  /* 0x0000000a385b7981 */ /* 0x000f68000c1e1900 */
[----:B---3--:R0:W-:Y:S04]  /*05f0*/  STS [R87+0x200], R86 ;  /* 0x0002005657007388 */ /* 0x0081e80000000800 */
[----:B----4-:R1:W-:Y:S04]  /*0600*/  STS [R87+0x300], R82 ;  /* 0x0003005257007388 */ /* 0x0103e80000000800 */
[----:B0-----:R-:W3:Y:S04]  /*0610*/  LDG.E R86, desc[UR10][R26.64] ;  /* 0x0000000a1a567981 */ /* 0x001ee8000c1e1900 */
[----:B-1----:R0:W4:Y:S02]  /*0620*/  LDG.E R82, desc[UR10][R24.64] ;  /* 0x0000000a18527981 */ /* 0x002124000c1e1900 */
[----:B0-----:R-:W-:-:S05]  /*0630*/  IMAD.WIDE R24, R85, 0x4, R26 ;  /* 0x0000000455187825 */ /* 0x001fca00078e021a */
[----:B------:R0:W3:Y:S02]  /*0640*/  LDG.E R93, desc[UR10][R24.64] ;  /* 0x0000000a185d7981 */ /* 0x0000e4000c1e1900 */
[----:B0-----:R-:W-:-:S04]  /*0650*/  IMAD.WIDE R24, R85, 0x4, R24 ;  /* 0x0000000455187825 */ /* 0x001fc800078e0218 */
[----:B------:R-:W-:Y:S02]  /*0660*/  IMAD.WIDE R30, R85, 0x4, R24 ;  /* 0x00000004551e7825 */ /* 0x000fe400078e0218 */
[----:B------:R-:W3:Y:S02]  /*0670*/  LDG.E R24, desc[UR10][R24.64] ;  /* 0x0000000a18187981 */ /* 0x000ee4000c1e1900 */
[----:B------:R-:W-:-:S04]  /*0680*/  IMAD.WIDE.U32 R26, R28, 0x4, R52 ;  /* 0x000000041c1a7825 */ /* 0x000fc800078e0034 */
[----:B------:R-:W-:Y:S02]  /*0690*/  IMAD.WIDE.U32 R28, R29, 0x4, R52 ;  /* 0x000000041d1c7825 */ /* 0x000fe400078e0034 */
[----:B------:R0:W3:Y:S02]  /*06a0*/  LDG.E R26, desc[UR10][R26.64] ;  /* 0x0000000a1a1a7981 */ /* 0x0000e4000c1e1900 */
[----:B------:R-:W-:Y:S02]  /*06b0*/  IMAD.WIDE R56, R85, 0x4, R30 ;  /* 0x0000000455387825 */ /* 0x000fe400078e021e */
[----:B------:R-:W3:Y:S04]  /*06c0*/  LDG.E R28, desc[UR10][R28.64] ;  /* 0x0000000a1c1c7981 */ /* 0x000ee8000c1e1900 */
[----:B------:R1:W3:Y:S04]  /*06d0*/  LDG.E R56, desc[UR10][R56.64] ;  /* 0x0000000a38387981 */ /* 0x0002e8000c1e1900 */
[----:B------:R-:W3:Y:S01]  /*06e0*/  LDG.E R29, desc[UR10][R30.64] ;  /* 0x0000000a1e1d7981 */ /* 0x000ee2000c1e1900 */
[----:B------:R-:W2:Y:S01]  /*06f0*/  S2UR UR6, SR_CgaCtaId ;  /* 0x00000000000679c3 */ /* 0x000ea20000008800 */
[----:B------:R-:W-:-:S02]  /*0700*/  UMOV UR5, 0x400 ;  /* 0x0000040000057882 */ /* 0x000fc40000000000 */
[----:B------:R-:W-:-:S04]  /*0710*/  UIADD3 UR5, UPT, UPT, UR5, 0x800, URZ ;  /* 0x0000080005057890 */ /* 0x000fc8000fffe0ff */
[----:B--2---:R-:W-:-:S06]  /*0720*/  ULEA UR5, UR6, UR5, 0x18 ;  /* 0x0000000506057291 */ /* 0x004fcc000f8ec0ff */
[----:B0-----:R-:W-:Y:S02]  /*0730*/  LEA R27, R0, UR5, 0x2 ;  /* 0x00000005001b7c11 */ /* 0x001fe4000f8e10ff */
[----:B------:R-:W0:Y:S01]  /*0740*/  S2R R0, SR_TID.X ;  /* 0x0000000000007919 */ /* 0x000e220000002100 */
[----:B------:R-:W-:Y:S04]  /*0750*/  STS [R87], R84 ;  /* 0x0000005457007388 */ /* 0x000fe80000000800 */
[----:B-----5:R-:W-:Y:S04]  /*0760*/  STS [R87+0x500], R91 ;  /* 0x0005005b57007388 */ /* 0x020fe80000000800 */
[----:B------:R-:W-:Y:S01]  /*0770*/  STS [R87+0x400], R92 ;  /* 0x0004005c57007388 */ /* 0x000fe20000000800 */
[----:B-1----:R-:W-:-:S02]  /*0780*/  IMAD.MOV.U32 R57, RZ, RZ, R81 ;  /* 0x000000ffff397224 */ /* 0x002fc400078e0051 */
[----:B0-----:R-:W-:-:S05]  /*0790*/  IMAD.SHL.U32 R25, R0, 0x20, RZ ;  /* 0x0000002000197824 */ /* 0x001fca00078e00ff */
[----:B------:R-:W-:Y:S01]  /*07a0*/  LOP3.LUT R25, R25, 0xe0, RZ, 0xc0, !PT ;  /* 0x000000e019197812 */ /* 0x000fe200078ec0ff */
[----:B----4-:R-:W-:Y:S04]  /*07b0*/  STS [R87+0x100], R82 ;  /* 0x0001005257007388 */ /* 0x010fe80000000800 */
[----:B---3--:R-:W-:Y:S04]  /*07c0*/  STS [R87+0x600], R26 ;  /* 0x0006001a57007388 */ /* 0x008fe80000000800 */
[----:B------:R0:W-:Y:S04]  /*07d0*/  STS [R87+0x700], R28 ;  /* 0x0007001c57007388 */ /* 0x0001e80000000800 */
[----:B------:R1:W-:Y:S04]  /*07e0*/  STS [R27], R90 ;  /* 0x0000005a1b007388 */ /* 0x0003e80000000800 */
[----:B------:R1:W-:Y:S04]  /*07f0*/  STS [R27+0x100], R89 ;  /* 0x000100591b007388 */ /* 0x0003e80000000800 */
[----:B------:R1:W-:Y:S04]  /*0800*/  STS [R27+0x200], R88 ;  /* 0x000200581b007388 */ /* 0x0003e80000000800 */
[----:B------:R1:W-:Y:S04]  /*0810*/  STS [R27+0x300], R86 ;  /* 0x000300561b007388 */ /* 0x0003e80000000800 */
[----:B------:R1:W-:Y:S04]  /*0820*/  STS [R27+0x400], R93 ;  /* 0x0004005d1b007388 */ /* 0x0003e80000000800 */
[----:B------:R1:W-:Y:S04]  /*0830*/  STS [R27+0x500], R24 ;  /* 0x000500181b007388 */ /* 0x0003e80000000800 */
[----:B------:R1:W-:Y:S04]  /*0840*/  STS [R27+0x600], R29 ;  /* 0x0006001d1b007388 */ /* 0x0003e80000000800 */
[----:B------:R1:W-:Y:S01]  /*0850*/  STS [R27+0x700], R56 ;  /* 0x000700381b007388 */ /* 0x0003e20000000800 */
[----:B0-----:R-:W-:Y:S01]  /*0860*/  IADD3 R87, PT, PT, R25, UR5, RZ ;  /* 0x0000000519577c10 */ /* 0x001fe2000fffe0ff */
[----:B------:R-:W-:Y:S01]  /*0870*/  UMOV UR5, 0x10 ;  /* 0x0000001000057882 */ /* 0x000fe20000000000 */
[----:B------:R-:W-:Y:S06]  /*0880*/  BAR.SYNC.DEFER_BLOCKING 0x0 ;  /* 0x0000000000007b1d */ /* 0x000fec0000010000 */
.L_x_1:
[----:B-1----:R-:W-:Y:S04]  /*0890*/  LDS R56, [R57+-0x80] ;  /* 0xffff800039387984 */ /* 0x002fe80000000800 */
[----:B------:R-:W0:Y:S04]  /*08a0*/  LDS.128 R24, [R87+UR5+-0x10] ;  /* 0xfffff00557187984 */ /* 0x000e280008000c00 */
[----:B------:R-:W1:Y:S01]  /*08b0*/  LDS.128 R28, [R87+UR5] ;  /* 0x00000005571c7984 */ /* 0x000e620008000c00 */
[----:B------:R-:W-:-:S03]  /*08c0*/  UIADD3 UR5, UPT, UPT, UR5, 0x100, URZ ;  /* 0x0000010005057890 */ /* 0x000fc6000fffe0ff */
[----:B------:R-:W2:Y:S01]  /*08d0*/  LDS R82, [R57+-0x60] ;  /* 0xffffa00039527984 */ /* 0x000ea20000000800 */
[----:B------:R-:W-:-:S03]  /*08e0*/  UISETP.NE.AND UP0, UPT, UR5, 0x810, UPT ;  /* 0x000008100500788c */ /* 0x000fc6000bf05270 */
[----:B------:R-:W3:Y:S04]  /*08f0*/  LDS R84, [R57+-0x40] ;  /* 0xffffc00039547984 */ /* 0x000ee80000000800 */
[----:B------:R-:W4:Y:S04]  /*0900*/  LDS R86, [R57+-0x20] ;  /* 0xffffe00039567984 */ /* 0x000f280000000800 */
[----:B------:R-:W5:Y:S04]  /*0910*/  LDS R88, [R57] ;  /* 0x0000000039587984 */ /* 0x000f680000000800 */
[----:B------:R-:W5:Y:S01]  /*0920*/  LDS R90, [R57+0x40] ;  /* 0x00004000395a7984 */ /* 0x000f620000000800 */
[C---:B0-----:R-:W-:Y:S01]  /*0930*/  FFMA R79, R56.reuse, R24, R79 ;  /* 0x00000018384f7223 */ /* 0x041fe2000000004f */
[C---:B------:R-:W-:Y:S01]  /*0940*/  FFMA R78, R56.reuse, R25, R78 ;  /* 0x00000019384e7223 */ /* 0x040fe2000000004e */
[C---:B------:R-:W-:Y:S01]  /*0950*/  FFMA R77, R56.reuse, R26, R77 ;  /* 0x0000001a384d7223 */ /* 0x040fe2000000004d */
[C---:B------:R-:W-:Y:S01]  /*0960*/  FFMA R76, R56.reuse, R27, R76 ;  /* 0x0000001b384c7223 */ /* 0x040fe2000000004c */
[C---:B-1----:R-:W-:Y:S01]  /*0970*/  FFMA R75, R56.reuse, R28, R75 ;  /* 0x0000001c384b7223 */ /* 0x042fe2000000004b */
[C---:B------:R-:W-:Y:S01]  /*0980*/  FFMA R74, R56.reuse, R29, R74 ;  /* 0x0000001d384a7223 */ /* 0x040fe2000000004a */
[C---:B------:R-:W-:Y:S01]  /*0990*/  FFMA R73, R56.reuse, R30, R73 ;  /* 0x0000001e38497223 */ /* 0x040fe20000000049 */
[----:B------:R-:W-:Y:S01]  /*09a0*/  FFMA R72, R56, R31, R72 ;  /* 0x0000001f38487223 */ /* 0x000fe20000000048 */
[C---:B--2---:R-:W-:Y:S01]  /*09b0*/  FFMA R71, R82.reuse, R24, R71 ;  /* 0x0000001852477223 */ /* 0x044fe20000000047 */
[C---:B------:R-:W-:Y:S01]  /*09c0*/  FFMA R70, R82.reuse, R25, R70 ;  /* 0x0000001952467223 */ /* 0x040fe20000000046 */
[C---:B------:R-:W-:Y:S01]  /*09d0*/  FFMA R69, R82.reuse, R26, R69 ;  /* 0x0000001a52457223 */ /* 0x040fe20000000045 */
[C---:B------:R-:W-:Y:S01]  /*09e0*/  FFMA R68, R82.reuse, R27, R68 ;  /* 0x0000001b52447223 */ /* 0x040fe20000000044 */
[C---:B------:R-:W-:Y:S01]  /*09f0*/  FFMA R67, R82.reuse, R28, R67 ;  /* 0x0000001c52437223 */ /* 0x040fe20000000043 */
[C---:B------:R-:W-:Y:S01]  /*0a00*/  FFMA R66, R82.reuse, R29, R66 ;  /* 0x0000001d52427223 */ /* 0x040fe20000000042 */
[C---:B------:R-:W-:Y:S01]  /*0a10*/  FFMA R65, R82.reuse, R30, R65 ;  /* 0x0000001e52417223 */ /* 0x040fe20000000041 */
[----:B------:R-:W-:Y:S01]  /*0a20*/  FFMA R64, R82, R31, R64 ;  /* 0x0000001f52407223 */ /* 0x000fe20000000040 */
[----:B------:R-:W0:Y:S01]  /*0a30*/  LDS R56, [R57+0x20] ;  /* 0x0000200039387984 */ /* 0x000e220000000800 */
[C---:B---3--:R-:W-:Y:S01]  /*0a40*/  FFMA R63, R84.reuse, R24, R63 ;  /* 0x00000018543f7223 */ /* 0x048fe2000000003f */
[C---:B------:R-:W-:Y:S01]  /*0a50*/  FFMA R62, R84.reuse, R25, R62 ;  /* 0x00000019543e7223 */ /* 0x040fe2000000003e */
[C---:B------:R-:W-:Y:S01]  /*0a60*/  FFMA R61, R84.reuse, R26, R61 ;  /* 0x0000001a543d7223 */ /* 0x040fe2000000003d */
[----:B------:R1:W2:Y:S01]  /*0a70*/  LDS R82, [R57+0x60] ;  /* 0x0000600039527984 */ /* 0x0002a20000000800 */
[C---:B------:R-:W-:Y:S01]  /*0a80*/  FFMA R60, R84.reuse, R27, R60 ;  /* 0x0000001b543c7223 */ /* 0x040fe2000000003c */
[C---:B------:R-:W-:Y:S01]  /*0a90*/  FFMA R59, R84.reuse, R28, R59 ;  /* 0x0000001c543b7223 */ /* 0x040fe2000000003b */
[C---:B------:R-:W-:Y:S01]  /*0aa0*/  FFMA R58, R84.reuse, R29, R58 ;  /* 0x0000001d543a7223 */ /* 0x040fe2000000003a */
[C---:B------:R-:W-:Y:S01]  /*0ab0*/  FFMA R55, R84.reuse, R30, R55 ;  /* 0x0000001e54377223 */ /* 0x040fe20000000037 */
[----:B------:R-:W-:Y:S01]  /*0ac0*/  FFMA R54, R84, R31, R54 ;  /* 0x0000001f54367223 */ /* 0x000fe20000000036 */
[C---:B----4-:R-:W-:Y:S01]  /*0ad0*/  FFMA R49, R86.reuse, R24, R49 ;  /* 0x0000001856317223 */ /* 0x050fe20000000031 */
[C---:B------:R-:W-:Y:S01]  /*0ae0*/  FFMA R48, R86.reuse, R25, R48 ;  /* 0x0000001956307223 */ /* 0x040fe20000000030 */
[C---:B------:R-:W-:Y:S01]  /*0af0*/  FFMA R47, R86.reuse, R26, R47 ;  /* 0x0000001a562f7223 */ /* 0x040fe2000000002f */
[C---:B------:R-:W-:Y:S01]  /*0b00*/  FFMA R46, R86.reuse, R27, R46 ;  /* 0x0000001b562e7223 */ /* 0x040fe2000000002e */
[C---:B------:R-:W-:Y:S01]  /*0b10*/  FFMA R45, R86.reuse, R28, R45 ;  /* 0x0000001c562d7223 */ /* 0x040fe2000000002d */
[C---:B------:R-:W-:Y:S01]  /*0b20*/  FFMA R44, R86.reuse, R29, R44 ;  /* 0x0000001d562c7223 */ /* 0x040fe2000000002c */
[C---:B------:R-:W-:Y:S01]  /*0b30*/  FFMA R43, R86.reuse, R30, R43 ;  /* 0x0000001e562b7223 */ /* 0x040fe2000000002b */
[----:B------:R-:W-:Y:S01]  /*0b40*/  FFMA R42, R86, R31, R42 ;  /* 0x0000001f562a7223 */ /* 0x000fe2000000002a */
[C---:B-----5:R-:W-:Y:S01]  /*0b50*/  FFMA R41, R88.reuse, R24, R41 ;  /* 0x0000001858297223 */ /* 0x060fe20000000029 */
[C---:B------:R-:W-:Y:S01]  /*0b60*/  FFMA R40, R88.reuse, R25, R40 ;  /* 0x0000001958287223 */ /* 0x040fe20000000028 */
[C---:B------:R-:W-:Y:S01]  /*0b70*/  FFMA R39, R88.reuse, R26, R39 ;  /* 0x0000001a58277223 */ /* 0x040fe20000000027 */
[C---:B------:R-:W-:Y:S01]  /*0b80*/  FFMA R38, R88.reuse, R27, R38 ;  /* 0x0000001b58267223 */ /* 0x040fe20000000026 */
[C---:B------:R-:W-:Y:S01]  /*0b90*/  FFMA R37, R88.reuse, R28, R37 ;  /* 0x0000001c58257223 */ /* 0x040fe20000000025 */
[C---:B------:R-:W-:Y:S01]  /*0ba0*/  FFMA R36, R88.reuse, R29, R36 ;  /* 0x0000001d58247223 */ /* 0x040fe20000000024 */
[C---:B------:R-:W-:Y:S01]  /*0bb0*/  FFMA R35, R88.reuse, R30, R35 ;  /* 0x0000001e58237223 */ /* 0x040fe20000000023 */
[----:B------:R-:W-:Y:S01]  /*0bc0*/  FFMA R34, R88, R31, R34 ;  /* 0x0000001f58227223 */ /* 0x000fe20000000022 */
[C---:B------:R-:W-:Y:S01]  /*0bd0*/  FFMA R17, R90.reuse, R24, R17 ;  /* 0x000000185a117223 */ /* 0x040fe20000000011 */
[C---:B------:R-:W-:Y:S01]  /*0be0*/  FFMA R16, R90.reuse, R25, R16 ;  /* 0x000000195a107223 */ /* 0x040fe20000000010 */
[C---:B------:R-:W-:Y:S01]  /*0bf0*/  FFMA R15, R90.reuse, R26, R15 ;  /* 0x0000001a5a0f7223 */ /* 0x040fe2000000000f */
[C---:B------:R-:W-:Y:S01]  /*0c00*/  FFMA R14, R90.reuse, R27, R14 ;  /* 0x0000001b5a0e7223 */ /* 0x040fe2000000000e */
[C---:B------:R-:W-:Y:S01]  /*0c10*/  FFMA R13, R90.reuse, R28, R13 ;  /* 0x0000001c5a0d7223 */ /* 0x040fe2000000000d */
[C---:B------:R-:W-:Y:S01]  /*0c20*/  FFMA R12, R90.reuse, R29, R12 ;  /* 0x0000001d5a0c7223 */ /* 0x040fe2000000000c */
[C---:B------:R-:W-:Y:S01]  /*0c30*/  FFMA R11, R90.reuse, R30, R11 ;  /* 0x0000001e5a0b7223 */ /* 0x040fe2000000000b */
[----:B------:R-:W-:Y:S01]  /*0c40*/  FFMA R10, R90, R31, R10 ;  /* 0x0000001f5a0a7223 */ /* 0x000fe2000000000a */
[----:B-1----:R-:W-:-:S02]  /*0c50*/  VIADD R57, R57, 0x4 ;  /* 0x0000000439397836 */ /* 0x002fc40000000000 */
[C---:B0-----:R-:W-:Y:S01]  /*0c60*/  FFMA R33, R56.reuse, R24, R33 ;  /* 0x0000001838217223 */ /* 0x041fe20000000021 */
[C---:B------:R-:W-:Y:S01]  /*0c70*/  FFMA R32, R56.reuse, R25, R32 ;  /* 0x0000001938207223 */ /* 0x040fe20000000020 */
[C---:B------:R-:W-:Y:S01]  /*0c80*/  FFMA R23, R56.reuse, R26, R23 ;  /* 0x0000001a38177223 */ /* 0x040fe20000000017 */
[C---:B------:R-:W-:Y:S01]  /*0c90*/  FFMA R22, R56.reuse, R27, R22 ;  /* 0x0000001b38167223 */ /* 0x040fe20000000016 */
[C---:B------:R-:W-:Y:S01]  /*0ca0*/  FFMA R21, R56.reuse, R28, R21 ;  /* 0x0000001c38157223 */ /* 0x040fe20000000015 */
        /* <DEDUP_REMOVED lines=11> */
[----:B------:R-:W-:Y:S06]  /*0d60*/  BRA.U UP0, `(.L_x_1) ;  /* 0xfffffff900c87547 */ /* 0x000fec000b83ffff */
[----:B------:R-:W-:Y:S01]  /*0d70*/  UIADD3 UR4, UPT, UPT, UR4, 0x8, URZ ;  /* 0x0000000804047890 */ /* 0x000fe2000fffe0ff */
[----:B------:R-:W-:Y:S01]  /*0d80*/  BAR.SYNC.DEFER_BLOCKING 0x0 ;  /* 0x0000000000007b1d */ /* 0x000fe20000010000 */
[----:B------:R-:W-:Y:S01]  /*0d90*/  IADD3 R52, P1, PT, R52, 0x20, RZ ;  /* 0x0000002034347810 */ /* 0x000fe20007f3e0ff */
[----:B------:R-:W-:-:S03]  /*0da0*/  IMAD.SHL.U32 R85, R85, 0x8, RZ ;  /* 0x0000000855557824 */ /* 0x000fc600078e00ff */
[----:B------:R-:W-:Y:S01]  /*0db0*/  ISETP.LE.AND P0, PT, R83, UR4, PT ;  /* 0x0000000453007c0c */ /* 0x000fe2000bf03270 */
[----:B------:R-:W-:-:S04]  /*0dc0*/  IMAD.WIDE R50, R85, 0x4, R50 ;  /* 0x0000000455327825 */ /* 0x000fc800078e0232 */
[----:B------:R-:W-:-:S08]  /*0dd0*/  IMAD.X R53, RZ, RZ, R53, P1 ;  /* 0x000000ffff357224 */ /* 0x000fd000008e0635 */
[----:B------:R-:W-:Y:S05]  /*0de0*/  @!P0 BRA `(.L_x_2) ;  /* 0xfffffff4007c8947 */ /* 0x000fea000383ffff */
.L_x_0:
[----:B------:R-:W1:Y:S01]  /*0df0*/  S2R R25, SR_TID.X ;  /* 0x0000000000197919 */ /* 0x000e620000002100 */
[----:B------:R-:W-:Y:S01]  /*0e00*/  S2UR UR4, SR_CTAID.X ;  /* 0x00000000000479c3 */ /* 0x000fe20000002500 */
[----:B------:R-:W2:Y:S01]  /*0e10*/  LDCU UR12, c[0x0][0x384] ;  /* 0x00007080ff0c77ac */ /* 0x000ea20008000800 */
[----:B------:R-:W3:Y:S06]  /*0e20*/  LDCU.64 UR6, c[0x0][0x3a8] ;  /* 0x00007500ff0677ac */ /* 0x000eec0008000a00 */
[----:B------:R-:W2:Y:S01]  /*0e30*/  S2UR UR5, SR_CTAID.Y ;  /* 0x00000000000579c3 */ /* 0x000ea20000002600 */
[----:B------:R-:W4:Y:S01]  /*0e40*/  LDCU UR8, c[0x0][0x3a0] ;  /* 0x00007400ff0877ac */ /* 0x000f220008000800 */
[----:B------:R-:W5:Y:S01]  /*0e50*/  LDCU UR9, c[0x0][0x38c] ;  /* 0x00007180ff0977ac */ /* 0x000f620008000800 */
[C---:B-1----:R-:W-:Y:S01]  /*0e60*/  SHF.L.U32 R0, R25.reuse, 0x3, RZ ;  /* 0x0000000319007819 */ /* 0x042fe200000006ff */
[----:B--2---:R-:W-:Y:S01]  /*0e70*/  UIMAD UR4, UR4, UR12, UR5 ;  /* 0x0000000c040472a4 */ /* 0x004fe2000f8e0205 */
[----:B------:R-:W-:-:S02]  /*0e80*/  LOP3.LUT R25, R25, 0x3f8, RZ, 0xc0, !PT ;  /* 0x000003f819197812 */ /* 0x000fc400078ec0ff */
[----:B------:R-:W-:Y:S01]  /*0e90*/  LOP3.LUT R0, R0, 0x38, RZ, 0xc0, !PT ;  /* 0x0000003800007812 */ /* 0x000fe200078ec0ff */
[----:B------:R-:W-:-:S04]  /*0ea0*/  USHF.L.U32 UR4, UR4, 0x6, URZ ;  /* 0x0000000604047899 */ /* 0x000fc800080006ff */
[----:B------:R-:W-:Y:S01]  /*0eb0*/  IMAD R0, R25, UR12, R0 ;  /* 0x0000000c19007c24 */ /* 0x000fe2000f8e0200 */
[----:B------:R-:W-:-:S04]  /*0ec0*/  USHF.R.S32.HI UR5, URZ, 0x1f, UR4 ;  /* 0x0000001fff057899 */ /* 0x000fc80008011404 */
[----:B------:R-:W-:-:S04]  /*0ed0*/  IADD3 R24, P0, PT, R0, UR4, RZ ;  /* 0x0000000400187c10 */ /* 0x000fc8000ff1e0ff */
[----:B------:R-:W-:Y:S02]  /*0ee0*/  LEA.HI.X.SX32 R25, R0, UR5, 0x1, P0 ;  /* 0x0000000500197c11 */ /* 0x000fe400080f0eff */
[----:B---3--:R-:W-:-:S04]  /*0ef0*/  LEA R26, P0, R24, UR6, 0x2 ;  /* 0x00000006181a7c11 */ /* 0x008fc8000f8010ff */
[----:B------:R-:W-:-:S05]  /*0f00*/  LEA.HI.X R27, R24, UR7, R25, 0x2, P0 ;  /* 0x00000007181b7c11 */ /* 0x000fca00080f1419 */
[----:B0-----:R-:W4:Y:S04]  /*0f10*/  LDG.E R24, desc[UR10][R26.64] ;  /* 0x0000000a1a187981 */ /* 0x001f28000c1e1900 */
[----:B------:R-:W2:Y:S04]  /*0f20*/  LDG.E R25, desc[UR10][R26.64+0x4] ;  /* 0x0000040a1a197981 */ /* 0x000ea8000c1e1900 */
[----:B------:R-:W3:Y:S04]  /*0f30*/  LDG.E R29, desc[UR10][R26.64+0x8] ;  /* 0x0000080a1a1d7981 */ /* 0x000ee8000c1e1900 */
[----:B------:R-:W3:Y:S04]  /*0f40*/  LDG.E R31, desc[UR10][R26.64+0xc] ;  /* 0x00000c0a1a1f7981 */ /* 0x000ee8000c1e1900 */
[----:B------:R-:W3:Y:S04]  /*0f50*/  LDG.E R50, desc[UR10][R26.64+0x10] ;  /* 0x0000100a1a327981 */ /* 0x000ee8000c1e1900 */
[----:B------:R-:W3:Y:S04]  /*0f60*/  LDG.E R51, desc[UR10][R26.64+0x14] ;  /* 0x0000140a1a337981 */ /* 0x000ee8000c1e1900 */
[----:B------:R-:W3:Y:S04]  /*0f70*/  LDG.E R52, desc[UR10][R26.64+0x18] ;  /* 0x0000180a1a347981 */ /* 0x000ee8000c1e1900 */
[----:B------:R-:W3:Y:S01]  /*0f80*/  LDG.E R53, desc[UR10][R26.64+0x1c] ;  /* 0x00001c0a1a357981 */ /* 0x000ee2000c1e1900 */
[----:B------:R-:W-:-:S05]  /*0f90*/  VIADD R0, R0, UR12 ;  /* 0x0000000c00007c36 */ /* 0x000fca0008000000 */
[----:B------:R-:W-:-:S04]  /*0fa0*/  IADD3 R56, P0, PT, R0, UR4, RZ ;  /* 0x0000000400387c10 */ /* 0x000fc8000ff1e0ff */
[----:B------:R-:W-:Y:S01]  /*0fb0*/  LEA.HI.X.SX32 R57, R0, UR5, 0x1, P0 ;  /* 0x0000000500397c11 */ /* 0x000fe200080f0eff */
[----:B----4-:R-:W-:Y:S01]  /*0fc0*/  FMUL R28, R24, UR8 ;  /* 0x00000008181c7c20 */ /* 0x010fe20008400000 */
[----:B------:R-:W-:Y:S01]  /*0fd0*/  LEA R24, P0, R56, UR6, 0x2 ;  /* 0x0000000638187c11 */ /* 0x000fe2000f8010ff */
[----:B--2---:R-:W-:Y:S02]  /*0fe0*/  FMUL R25, R25, UR8 ;  /* 0x0000000819197c20 */ /* 0x004fe40008400000 */
[----:B-----5:R-:W-:Y:S01]  /*0ff0*/  FFMA R79, R79, UR9, R28 ;  /* 0x000000094f4f7c23 */ /* 0x020fe2000800001c */
[----:B---3--:R-:W-:Y:S01]  /*1000*/  FMUL R30, R29, UR8 ;  /* 0x000000081d1e7c20 */ /* 0x008fe20008400000 */
[----:B------:R-:W-:Y:S01]  /*1010*/  FFMA R29, R78, UR9, R25 ;  /* 0x000000094e1d7c23 */ /* 0x000fe20008000019 */
[----:B------:R-:W-:Y:S02]  /*1020*/  LEA.HI.X R25, R56, UR7, R57, 0x2, P0 ;  /* 0x0000000738197c11 */ /* 0x000fe400080f1439 */
[----:B------:R-:W-:Y:S01]  /*1030*/  STG.E desc[UR10][R26.64], R79 ;  /* 0x0000004f1a007986 */ /* 0x000fe2000c10190a */
[----:B------:R-:W-:Y:S01]  /*1040*/  FMUL R31, R31, UR8 ;  /* 0x000000081f1f7c20 */ /* 0x000fe20008400000 */
[----:B------:R-:W-:-:S02]  /*1050*/  FFMA R77, R77, UR9, R30 ;  /* 0x000000094d4d7c23 */ /* 0x000fc4000800001e */
[----:B------:R0:W-:Y:S01]  /*1060*/  STG.E desc[UR10][R26.64+0x4], R29 ;  /* 0x0000041d1a007986 */ /* 0x0001e2000c10190a */
[----:B------:R-:W-:Y:S01]  /*1070*/  FMUL R50, R50, UR8 ;  /* 0x0000000832327c20 */ /* 0x000fe20008400000 */
[----:B------:R-:W-:Y:S02]  /*1080*/  FFMA R31, R76, UR9, R31 ;  /* 0x000000094c1f7c23 */ /* 0x000fe4000800001f */
[----:B------:R-:W-:Y:S01]  /*1090*/  STG.E desc[UR10][R26.64+0x8], R77 ;  /* 0x0000084d1a007986 */ /* 0x000fe2000c10190a */
[----:B------:R-:W-:Y:S01]  /*10a0*/  FMUL R51, R51, UR8 ;  /* 0x0000000833337c20 */ /* 0x000fe20008400000 */
[----:B------:R-:W-:Y:S02]  /*10b0*/  FFMA R75, R75, UR9, R50 ;  /* 0x000000094b4b7c23 */ /* 0x000fe40008000032 */
[----:B------:R1:W-:Y:S01]  /*10c0*/  STG.E desc[UR10][R26.64+0xc], R31 ;  /* 0x00000c1f1a007986 */ /* 0x0003e2000c10190a */
[----:B------:R-:W-:Y:S01]  /*10d0*/  FMUL R52, R52, UR8 ;  /* 0x0000000834347c20 */ /* 0x000fe20008400000 */
[----:B------:R-:W-:-:S02]  /*10e0*/  FFMA R51, R74, UR9, R51 ;  /* 0x000000094a337c23 */ /* 0x000fc40008000033 */
[----:B------:R-:W-:Y:S01]  /*10f0*/  STG.E desc[UR10][R26.64+0x10], R75 ;  /* 0x0000104b1a007986 */ /* 0x000fe2000c10190a */
[----:B------:R-:W-:Y:S01]  /*1100*/  FMUL R53, R53, UR8 ;  /* 0x0000000835357c20 */ /* 0x000fe20008400000 */
[----:B------:R-:W-:Y:S02]  /*1110*/  FFMA R73, R73, UR9, R52 ;  /* 0x0000000949497c23 */ /* 0x000fe40008000034 */
[----:B------:R-:W-:Y:S01]  /*1120*/  STG.E desc[UR10][R26.64+0x14], R51 ;  /* 0x000014331a007986 */ /* 0x000fe2000c10190a */
[----:B------:R-:W-:-:S03]  /*1130*/  FFMA R53, R72, UR9, R53 ;  /* 0x0000000948357c23 */ /* 0x000fc60008000035 */
[----:B------:R-:W-:Y:S04]  /*1140*/  STG.E desc[UR10][R26.64+0x18], R73 ;  /* 0x000018491a007986 */ /* 0x000fe8000c10190a */
[----:B------:R2:W-:Y:S04]  /*1150*/  STG.E desc[UR10][R26.64+0x1c], R53 ;  /* 0x00001c351a007986 */ /* 0x0005e8000c10190a */
[----:B0-----:R-:W3:Y:S01]  /*1160*/  LDG.E R29, desc[UR10][R24.64] ;  /* 0x0000000a181d7981 */ /* 0x001ee2000c1e1900 */
[----:B------:R-:W-:-:S05]  /*1170*/  VIADD R28, R0, 0x1 ;  /* 0x00000001001c7836 */ /* 0x000fca0000000000 */
[----:B------:R-:W-:-:S04]  /*1180*/  IADD3 R50, P0, PT, R28, UR4, RZ ;  /* 0x000000041c327c10 */ /* 0x000fc8000ff1e0ff */
[----:B------:R-:W-:Y:S02]  /*1190*/  LEA.HI.X.SX32 R57, R28, UR5, 0x1, P0 ;  /* 0x000000051c397c11 */ /* 0x000fe400080f0eff */
[----:B------:R-:W-:Y:S01]  /*11a0*/  LEA R28, P0, R50, UR6, 0x2 ;  /* 0x00000006321c7c11 */ /* 0x000fe2000f8010ff */
[----:B---3--:R-:W-:-:S03]  /*11b0*/  FMUL R30, R29, UR8 ;  /* 0x000000081d1e7c20 */ /* 0x008fc60008400000 */
[----:B------:R-:W-:Y:S01]  /*11c0*/  LEA.HI.X R29, R50, UR7, R57, 0x2, P0 ;  /* 0x00000007321d7c11 */ /* 0x000fe200080f1439 */
[----:B------:R-:W-:-:S05]  /*11d0*/  FFMA R71, R71, UR9, R30 ;  /* 0x0000000947477c23 */ /* 0x000fca000800001e */
[----:B------:R0:W-:Y:S04]  /*11e0*/  STG.E desc[UR10][R24.64], R71 ;  /* 0x0000004718007986 */ /* 0x0001e8000c10190a */
[----:B-1----:R-:W3:Y:S01]  /*11f0*/  LDG.E R31, desc[UR10][R28.64] ;  /* 0x0000000a1c1f7981 */ /* 0x002ee2000c1e1900 */
[----:B------:R-:W-:-:S05]  /*1200*/  VIADD R30, R0, 0x2 ;  /* 0x00000002001e7836 */ /* 0x000fca0000000000 */
[----:B--2---:R-:W-:-:S04]  /*1210*/  IADD3 R27, P0, PT, R30, UR4, RZ ;  /* 0x000000041e1b7c10 */ /* 0x004fc8000ff1e0ff */
[----:B------:R-:W-:Y:S02]  /*1220*/  LEA.HI.X.SX32 R50, R30, UR5, 0x1, P0 ;  /* 0x000000051e327c11 */ /* 0x000fe400080f0eff */
[----:B------:R-:W-:-:S04]  /*1230*/  LEA R26, P0, R27, UR6, 0x2 ;  /* 0x000000061b1a7c11 */ /* 0x000fc8000f8010ff */
[----:B------:R-:W-:Y:S01]  /*1240*/  LEA.HI.X R27, R27, UR7, R50, 0x2, P0 ;  /* 0x000000071b1b7c11 */ /* 0x000fe200080f1432 */
[----:B---3--:R-:W-:-:S04]  /*1250*/  FMUL R31, R31, UR8 ;  /* 0x000000081f1f7c20 */ /* 0x008fc80008400000 */
[----:B------:R-:W-:-:S05]  /*1260*/  FFMA R31, R70, UR9, R31 ;  /* 0x00000009461f7c23 */ /* 0x000fca000800001f */
[----:B------:R1:W-:Y:S04]  /*1270*/  STG.E desc[UR10][R28.64], R31 ;  /* 0x0000001f1c007986 */ /* 0x0003e8000c10190a */
[----:B------:R-:W2:Y:S01]  /*1280*/  LDG.E R50, desc[UR10][R26.64] ;  /* 0x0000000a1a327981 */ /* 0x000ea2000c1e1900 */
[----:B0-----:R-:W-:-:S04]  /*1290*/  IADD3 R24, PT, PT, R0, 0x3, RZ ;  /* 0x0000000300187810 */ /* 0x001fc80007ffe0ff */
[----:B------:R-:W-:-:S04]  /*12a0*/  IADD3 R25, P0, PT, R24, UR4, RZ ;  /* 0x0000000418197c10 */ /* 0x000fc8000ff1e0ff */
[----:B------:R-:W-:Y:S02]  /*12b0*/  LEA.HI.X.SX32 R52, R24, UR5, 0x1, P0 ;  /* 0x0000000518347c11 */ /* 0x000fe400080f0eff */
[----:B------:R-:W-:-:S04]  /*12c0*/  LEA R24, P0, R25, UR6, 0x2 ;  /* 0x0000000619187c11 */ /* 0x000fc8000f8010ff */
[----:B------:R-:W-:Y:S01]  /*12d0*/  LEA.HI.X R25, R25, UR7, R52, 0x2, P0 ;  /* 0x0000000719197c11 */ /* 0x000fe200080f1434 */
[----:B--2---:R-:W-:-:S04]  /*12e0*/  FMUL R50, R50, UR8 ;  /* 0x0000000832327c20 */ /* 0x004fc80008400000 */
[----:B------:R-:W-:-:S05]  /*12f0*/  FFMA R69, R69, UR9, R50 ;  /* 0x0000000945457c23 */ /* 0x000fca0008000032 */
[----:B------:R0:W-:Y:S04]  /*1300*/  STG.E desc[UR10][R26.64], R69 ;  /* 0x000000451a007986 */ /* 0x0001e8000c10190a */
[----:B------:R-:W2:Y:S01]  /*1310*/  LDG.E R50, desc[UR10][R24.64] ;  /* 0x0000000a18327981 */ /* 0x000ea2000c1e1900 */
[----:B-1----:R-:W-:-:S05]  /*1320*/  VIADD R28, R0, 0x4 ;  /* 0x00000004001c7836 */ /* 0x002fca0000000000 */
        /* <DEDUP_REMOVED lines=8> */
[----:B0-----:R-:W-:-:S05]  /*13b0*/  VIADD R26, R0, 0x5 ;  /* 0x00000005001a7836 */ /* 0x001fca0000000000 */
        /* <DEDUP_REMOVED lines=26> */
[----:B------:R-:W-:-:S05]  /*1560*/  VIADD R0, R0, UR12 ;  /* 0x0000000c00007c36 */ /* 0x000fca0008000000 */
[----:B-1----:R-:W-:-:S04]  /*1570*/  IADD3 R27, P0, PT, R0, UR4, RZ ;  /* 0x00000004001b7c10 */ /* 0x002fc8000ff1e0ff */
[----:B------:R-:W-:Y:S02]  /*1580*/  LEA.HI.X.SX32 R52, R0, UR5, 0x1, P0 ;  /* 0x0000000500347c11 */ /* 0x000fe400080f0eff */
[----:B------:R-:W-:-:S04]  /*1590*/  LEA R26, P0, R27, UR6, 0x2 ;  /* 0x000000061b1a7c11 */ /* 0x000fc8000f8010ff */
[----:B------:R-:W-:Y:S01]  /*15a0*/  LEA.HI.X R27, R27, UR7, R52, 0x2, P0 ;  /* 0x000000071b1b7c11 */ /* 0x000fe200080f1434 */
[----:B--2---:R-:W-:-:S04]  /*15b0*/  FMUL R31, R50, UR8 ;  /* 0x00000008321f7c20 */ /* 0x004fc80008400000 */
[----:B------:R-:W-:-:S05]  /*15c0*/  FFMA R31, R64, UR9, R31 ;  /* 0x00000009401f7c23 */ /* 0x000fca000800001f */
[----:B------:R1:W-:Y:S04]  /*15d0*/  STG.E desc[UR10][R28.64], R31 ;  /* 0x0000001f1c007986 */ /* 0x0003e8000c10190a */
[----:B------:R-:W2:Y:S04]  /*15e0*/  LDG.E R50, desc[UR10][R26.64] ;  /* 0x0000000a1a327981 */ /* 0x000ea8000c1e1900 */
[----:B0-----:R-:W3:Y:S01]  /*15f0*/  LDG.E R25, desc[UR10][R26.64+0x4] ;  /* 0x0000040a1a197981 */ /* 0x001ee2000c1e1900 */
[----:B------:R-:W-:-:S05]  /*1600*/  VIADD R30, R30, UR12 ;  /* 0x0000000c1e1e7c36 */ /* 0x000fca0008000000 */
[----:B------:R-:W-:-:S04]  /*1610*/  IADD3 R52, P0, PT, R30, UR4, RZ ;  /* 0x000000041e347c10 */ /* 0x000fc8000ff1e0ff */
[----:B------:R-:W-:Y:S02]  /*1620*/  LEA.HI.X.SX32 R53, R30, UR5, 0x1, P0 ;  /* 0x000000051e357c11 */ /* 0x000fe400080f0eff */
[----:B------:R-:W-:Y:S01]  /*1630*/  LEA R24, P0, R52, UR6, 0x2 ;  /* 0x0000000634187c11 */ /* 0x000fe2000f8010ff */
[----:B--2---:R-:W-:Y:S01]  /*1640*/  FMUL R50, R50, UR8 ;  /* 0x0000000832327c20 */ /* 0x004fe20008400000 */
[----:B---3--:R-:W-:-:S03]  /*1650*/  FMUL R51, R25, UR8 ;  /* 0x0000000819337c20 */ /* 0x008fc60008400000 */
[----:B------:R-:W-:Y:S01]  /*1660*/  FFMA R63, R63, UR9, R50 ;  /* 0x000000093f3f7c23 */ /* 0x000fe20008000032 */
[----:B------:R-:W-:Y:S01]  /*1670*/  LEA.HI.X R25, R52, UR7, R53, 0x2, P0 ;  /* 0x0000000734197c11 */ /* 0x000fe200080f1435 */
[----:B------:R-:W-:-:S03]  /*1680*/  FFMA R51, R62, UR9, R51 ;  /* 0x000000093e337c23 */ /* 0x000fc60008000033 */
[----:B------:R-:W-:Y:S04]  /*1690*/  STG.E desc[UR10][R26.64], R63 ;  /* 0x0000003f1a007986 */ /* 0x000fe8000c10190a */
[----:B------:R0:W-:Y:S04]  /*16a0*/  STG.E desc[UR10][R26.64+0x4], R51 ;  /* 0x000004331a007986 */ /* 0x0001e8000c10190a */
[----:B-1----:R-:W2:Y:S01]  /*16b0*/  LDG.E R29, desc[UR10][R24.64] ;  /* 0x0000000a181d7981 */ /* 0x002ea2000c1e1900 */
[----:B------:R-:W-:-:S05]  /*16c0*/  VIADD R28, R0, 0x3 ;  /* 0x00000003001c7836 */ /* 0x000fca0000000000 */
[----:B------:R-:W-:-:S04]  /*16d0*/  IADD3 R31, P0, PT, R28, UR4, RZ ;  /* 0x000000041c1f7c10 */ /* 0x000fc8000ff1e0ff */
[----:B------:R-:W-:Y:S02]  /*16e0*/  LEA.HI.X.SX32 R50, R28, UR5, 0x1, P0 ;  /* 0x000000051c327c11 */ /* 0x000fe400080f0eff */
[----:B------:R-:W-:Y:S01]  /*16f0*/  LEA R28, P0, R31, UR6, 0x2 ;  /* 0x000000061f1c7c11 */ /* 0x000fe2000f8010ff */
[----:B--2---:R-:W-:-:S03]  /*1700*/  FMUL R30, R29, UR8 ;  /* 0x000000081d1e7c20 */ /* 0x004fc60008400000 */
[----:B------:R-:W-:Y:S01]  /*1710*/  LEA.HI.X R29, R31, UR7, R50, 0x2, P0 ;  /* 0x000000071f1d7c11 */ /* 0x000fe200080f1432 */
        /* <DEDUP_REMOVED lines=39> */
[----:B------:R-:W-:-:S04]  /*1990*/  IADD3 R0, PT, PT, R0, UR12, RZ ;  /* 0x0000000c00007c10 */ /* 0x000fc8000fffe0ff */
[----:B0-----:R-:W-:-:S04]  /*19a0*/  IADD3 R25, P0, PT, R0, UR4, RZ ;  /* 0x0000000400197c10 */ /* 0x001fc8000ff1e0ff */
        /* <DEDUP_REMOVED lines=34> */
[----:B------:R-:W-:-:S04]  /*1bd0*/  IADD3 R48, PT, PT, R0, 0x4, RZ ;  /* 0x0000000400307810 */ /* 0x000fc80007ffe0ff */
        /* <DEDUP_REMOVED lines=43> */
[----:B------:R-:W2:Y:S04]  /*1e90*/  LDG.E R30, desc[UR10][R26.64] ;  /* 0x0000000a1a1e7981 */ /* 0x000ea8000c1e1900 */
[----:B-1----:R-:W3:Y:S04]  /*1ea0*/  LDG.E R24, desc[UR10][R26.64+0x4] ;  /* 0x0000040a1a187981 */ /* 0x002ee8000c1e1900 */
[----:B------:R-:W4:Y:S04]  /*1eb0*/  LDG.E R42, desc[UR10][R26.64+0x8] ;  /* 0x0000080a1a2a7981 */ /* 0x000f28000c1e1900 */
[----:B------:R-:W5:Y:S01]  /*1ec0*/  LDG.E R43, desc[UR10][R26.64+0xc] ;  /* 0x00000c0a1a2b7981 */ /* 0x000f62000c1e1900 */
[----:B------:R-:W-:-:S05]  /*1ed0*/  VIADD R48, R48, UR12 ;  /* 0x0000000c30307c36 */ /* 0x000fca0008000000 */
[----:B------:R-:W-:-:S04]  /*1ee0*/  IADD3 R44, P0, PT, R48, UR4, RZ ;  /* 0x00000004302c7c10 */ /* 0x000fc8000ff1e0ff */
[----:B------:R-:W-:Y:S01]  /*1ef0*/  LEA.HI.X.SX32 R45, R48, UR5, 0x1, P0 ;  /* 0x00000005302d7c11 */ /* 0x000fe200080f0eff */
[----:B--2---:R-:W-:Y:S01]  /*1f00*/  FMUL R30, R30, UR8 ;  /* 0x000000081e1e7c20 */ /* 0x004fe20008400000 */
[----:B---3--:R-:W-:Y:S01]  /*1f10*/  FMUL R25, R24, UR8 ;  /* 0x0000000818197c20 */ /* 0x008fe20008400000 */
[----:B------:R-:W-:Y:S02]  /*1f20*/  LEA R24, P0, R44, UR6, 0x2 ;  /* 0x000000062c187c11 */ /* 0x000fe4000f8010ff */
[----:B------:R-:W-:Y:S01]  /*1f30*/  FFMA R41, R41, UR9, R30 ;  /* 0x0000000929297c23 */ /* 0x000fe2000800001e */
[----:B----4-:R-:W-:Y:S01]  /*1f40*/  FMUL R42, R42, UR8 ;  /* 0x000000082a2a7c20 */ /* 0x010fe20008400000 */
[----:B0-----:R-:W-:Y:S01]  /*1f50*/  FFMA R31, R40, UR9, R25 ;  /* 0x00000009281f7c23 */ /* 0x001fe20008000019 */
[----:B------:R-:W-:Y:S02]  /*1f60*/  LEA.HI.X R25, R44, UR7, R45, 0x2, P0 ;  /* 0x000000072c197c11 */ /* 0x000fe400080f142d */
[----:B------:R-:W-:Y:S01]  /*1f70*/  STG.E desc[UR10][R26.64], R41 ;  /* 0x000000291a007986 */ /* 0x000fe2000c10190a */
[----:B-----5:R-:W-:Y:S01]  /*1f80*/  FMUL R43, R43, UR8 ;  /* 0x000000082b2b7c20 */ /* 0x020fe20008400000 */
[----:B------:R-:W-:-:S02]  /*1f90*/  FFMA R39, R39, UR9, R42 ;  /* 0x0000000927277c23 */ /* 0x000fc4000800002a */
[----:B------:R-:W-:Y:S01]  /*1fa0*/  STG.E desc[UR10][R26.64+0x4], R31 ;  /* 0x0000041f1a007986 */ /* 0x000fe2000c10190a */
[----:B------:R-:W-:-:S03]  /*1fb0*/  FFMA R43, R38, UR9, R43 ;  /* 0x00000009262b7c23 */ /* 0x000fc6000800002b */
[----:B------:R-:W-:Y:S04]  /*1fc0*/  STG.E desc[UR10][R26.64+0x8], R39 ;  /* 0x000008271a007986 */ /* 0x000fe8000c10190a */
[----:B------:R0:W-:Y:S04]  /*1fd0*/  STG.E desc[UR10][R26.64+0xc], R43 ;  /* 0x00000c2b1a007986 */ /* 0x0001e8000c10190a */
[----:B------:R-:W2:Y:S01]  /*1fe0*/  LDG.E R29, desc[UR10][R24.64] ;  /* 0x0000000a181d7981 */ /* 0x000ea2000c1e1900 */
        /* <DEDUP_REMOVED lines=18> */
[----:B-1----:R-:W-:-:S04]  /*2110*/  IADD3 R24, PT, PT, R0, 0x7, RZ ;  /* 0x0000000700187810 */ /* 0x002fc80007ffe0ff */
        /* <DEDUP_REMOVED lines=26> */
[----:B------:R-:W-:-:S05]  /*22c0*/  VIADD R34, R0, 0x2 ;  /* 0x0000000200227836 */ /* 0x000fca0000000000 */
        /* <DEDUP_REMOVED lines=27> */
[----:B-1----:R-:W-:-:S04]  /*2480*/  IADD3 R23, P0, PT, R22, UR4, RZ ;  /* 0x0000000416177c10 */ /* 0x002fc8000ff1e0ff */
        /* <DEDUP_REMOVED lines=10> */
[----:B------:R-:W-:Y:S01]  /*2530*/  LEA R24, P0, R28, UR6, 0x2 ;  /* 0x000000061c187c11 */ /* 0x000fe2000f8010ff */
[----:B--2---:R-:W-:-:S03]  /*2540*/  FMUL R29, R25, UR8 ;  /* 0x00000008191d7c20 */ /* 0x004fc60008400000 */
[----:B------:R-:W-:Y:S01]  /*2550*/  LEA.HI.X R25, R28, UR7, R31, 0x2, P0 ;  /* 0x000000071c197c11 */ /* 0x000fe200080f141f */
[----:B------:R-:W-:-:S05]  /*2560*/  FFMA R29, R20, UR9, R29 ;  /* 0x00000009141d7c23 */ /* 0x000fca000800001d */
[----:B------:R0:W-:Y:S04]  /*2570*/  STG.E desc[UR10][R22.64], R29 ;  /* 0x0000001d16007986 */ /* 0x0001e8000c10190a */
[----:B------:R-:W2:Y:S01]  /*2580*/  LDG.E R28, desc[UR10][R24.64] ;  /* 0x0000000a181c7981 */ /* 0x000ea2000c1e1900 */
[----:B------:R-:W-:-:S04]  /*2590*/  IADD3 R20, PT, PT, R0, 0x7, RZ ;  /* 0x0000000700147810 */ /* 0x000fc80007ffe0ff */
        /* <DEDUP_REMOVED lines=17> */
[----:B-1----:R-:W3:Y:S01]  /*26b0*/  LDG.E R19, desc[UR10][R22.64+0x4] ;  /* 0x0000040a16137981 */ /* 0x002ee2000c1e1900 */
[----:B------:R-:W-:-:S05]  /*26c0*/  VIADD R34, R34, UR12 ;  /* 0x0000000c22227c36 */ /* 0x000fca0008000000 */
[----:B------:R-:W-:-:S04]  /*26d0*/  IADD3 R24, P0, PT, R34, UR4, RZ ;  /* 0x0000000422187c10 */ /* 0x000fc8000ff1e0ff */
[----:B------:R-:W-:Y:S02]  /*26e0*/  LEA.HI.X.SX32 R25, R34, UR5, 0x1, P0 ;  /* 0x0000000522197c11 */ /* 0x000fe400080f0eff */
[----:B------:R-:W-:Y:S01]  /*26f0*/  LEA R18, P0, R24, UR6, 0x2 ;  /* 0x0000000618127c11 */ /* 0x000fe2000f8010ff */
[----:B--2---:R-:W-:Y:S01]  /*2700*/  FMUL R26, R26, UR8 ;  /* 0x000000081a1a7c20 */ /* 0x004fe20008400000 */
[----:B---3--:R-:W-:Y:S02]  /*2710*/  FMUL R29, R19, UR8 ;  /* 0x00000008131d7c20 */ /* 0x008fe40008400000 */
[----:B------:R-:W-:Y:S01]  /*2720*/  LEA.HI.X R19, R24, UR7, R25, 0x2, P0 ;  /* 0x0000000718137c11 */ /* 0x000fe200080f1419 */
[----:B------:R-:W-:Y:S01]  /*2730*/  FFMA R25, R17, UR9, R26 ;  /* 0x0000000911197c23 */ /* 0x000fe2000800001a */
[----:B------:R-:W-:-:S04]  /*2740*/  FFMA R29, R16, UR9, R29 ;  /* 0x00000009101d7c23 */ /* 0x000fc8000800001d */
[----:B------:R-:W-:Y:S04]  /*2750*/  STG.E desc[UR10][R22.64], R25 ;  /* 0x0000001916007986 */ /* 0x000fe8000c10190a */
        /* <DEDUP_REMOVED lines=14> */
[----:B------:R-:W-:Y:S01]  /*2840*/  LEA R20, P0, R22, UR6, 0x2 ;  /* 0x0000000616147c11 */ /* 0x000fe2000f8010ff */
[----:B--2---:R-:W-:-:S03]  /*2850*/  FMUL R23, R21, UR8 ;  /* 0x0000000815177c20 */ /* 0x004fc60008400000 */
[----:B------:R-:W-:Y:S01]  /*2860*/  LEA.HI.X R21, R22, UR7, R25, 0x2, P0 ;  /* 0x0000000716157c11 */ /* 0x000fe200080f1419 */
        /* <DEDUP_REMOVED lines=100> */
[----:B------:R-:W-:Y:S04]  /*2eb0*/  STG.E desc[UR10][R8.64], R3 ;  /* 0x0000000308007986 */ /* 0x000fe8000c10190a */
[----:B------:R-:W1:Y:S02]  /*2ec0*/  LDG.E R0, desc[UR10][R4.64] ;  /* 0x0000000a04007981 */ /* 0x000e64000c1e1900 */
[----:B-1----:R-:W-:-:S04]  /*2ed0*/  FMUL R7, R0, UR8 ;  /* 0x0000000800077c20 */ /* 0x002fc80008400000 */
[----:B------:R-:W-:-:S05]  /*2ee0*/  FFMA R7, R2, UR9, R7 ;  /* 0x0000000902077c23 */ /* 0x000fca0008000007 */
[----:B------:R-:W-:Y:S01]  /*2ef0*/  STG.E desc[UR10][R4.64], R7 ;  /* 0x0000000704007986 */ /* 0x000fe2000c10190a */
[----:B------:R-:W-:Y:S05]  /*2f00*/  EXIT ;  /* 0x000000000000794d */ /* 0x000fea0003800000 */
.L_x_3:
[----:B------:R-:W-:-:S00]  /*2f10*/  BRA `(.L_x_3) ;  /* 0xfffffffc00fc7947 */ /* 0x000fc0000383ffff */
[----:B------:R-:W-:-:S00]  /*2f20*/  NOP ;  /* 0x0000000000007918 */ /* 0x000fc00000000000 */
        /* <DEDUP_REMOVED lines=13> */
.L_x_4:


//--------------------- .nv.shared._Z19gemm_2D_blocktilingiiifPfS_fS_ --------------------------
	.section	.nv.shared._Z19gemm_2D_blocktilingiiifPfS_fS_,"aw",@nobits
	.sectionflags	@""
	.align	4
.nv.shared._Z19gemm_2D_blocktilingiiifPfS_fS_:
	.zero		5120


//--------------------- .nv.shared.reserved.0     --------------------------
	.section	.nv.shared.reserved.0,"aw",@nobits
	.weak		__nv_reservedSMEM_offset_0_alias
	.size		__nv_reservedSMEM_offset_0_alias, 0, 64
	.other		__nv_reservedSMEM_offset_0_alias,@"STO_CUDA_RESERVED_SHARED STV_DEFAULT"
__nv_reservedSMEM_offset_0_alias:
	.zero		0
	.zero		64


//--------------------- .nv.constant0._Z19gemm_2D_blocktilingiiifPfS_fS_ --------------------------
	.section	.nv.constant0._Z19gemm_2D_blocktilingiiifPfS_fS_,"a",@progbits
	.sectionflags	@""
	.align	4
.nv.constant0._Z19gemm_2D_blocktilingiiifPfS_fS_:
	.zero		944


//--------------------- SYMBOLS --------------------------

	.type		.nv.reservedSmem.offset0,@object
	.size		.nv.reservedSmem.offset0,0x4
	.type		.nv.reservedSmem.cap,@object
	.size		.nv.reservedSmem.cap,0x4
